def gluon_tcgen05(
    a_ptr,
    b_ptr,
    c_ptr,
    M,
    N,
    K,
    stride_am,
    stride_bk,
    stride_cm,
    BLOCK_M: gl.constexpr,
    BLOCK_N: gl.constexpr,
    BLOCK_K: gl.constexpr,
    DTYPE: gl.constexpr,
    A_LAYOUT: gl.constexpr,
    B_LAYOUT: gl.constexpr,
    C_LAYOUT: gl.constexpr,
    B_SHAPE: gl.constexpr,
    TMEM_LAYOUT: gl.constexpr,
    TMEM_REG: gl.constexpr,
    TRANS_B: gl.constexpr,
    NUM_BUFFERS: gl.constexpr,
):
    a_desc = tma.make_tensor_descriptor(
        a_ptr, [M, K], [stride_am, 1], [BLOCK_M, BLOCK_K], A_LAYOUT
    )
    b_desc = tma.make_tensor_descriptor(
        b_ptr,
        [N, K] if TRANS_B else [K, N],
        [stride_bk, 1],
        B_SHAPE,
        B_LAYOUT,
    )
    c_desc = tma.make_tensor_descriptor(
        c_ptr, [M, N], [stride_cm, 1], [BLOCK_M, BLOCK_N], C_LAYOUT
    )

    a_bufs = gl.allocate_shared_memory(
        DTYPE, [NUM_BUFFERS, BLOCK_M, BLOCK_K], A_LAYOUT
    )
    b_bufs = gl.allocate_shared_memory(DTYPE, [NUM_BUFFERS] + B_SHAPE, B_LAYOUT)

    pid_m = gl.program_id(0)
    pid_n = gl.program_id(1)
    off_m = pid_m * BLOCK_M
    off_n = pid_n * BLOCK_N

    tma_bars = gl.allocate_shared_memory(
        gl.int64, [NUM_BUFFERS, 1], mbarrier.MBarrierLayout()
    )
    mma_bars = gl.allocate_shared_memory(
        gl.int64, [NUM_BUFFERS, 1], mbarrier.MBarrierLayout()
    )
    for i in gl.static_range(NUM_BUFFERS):
        mbarrier.init(tma_bars.index(i), count=1)
        mbarrier.init(mma_bars.index(i), count=1)

    acc_tmem = allocate_tensor_memory(gl.float32, [BLOCK_M, BLOCK_N], TMEM_LAYOUT)
    idx = 0
    phase = 0
    use_acc = False
    for k in range(0, K, BLOCK_K):
        a = a_bufs.index(idx)
        b = b_bufs.index(idx)
        tma_bar = tma_bars.index(idx)
        mma_bar = mma_bars.index(idx)
        mbarrier.expect(
            tma_bar, a_desc.block_type.nbytes + b_desc.block_type.nbytes
        )
        tma.async_copy_global_to_shared(a_desc, [off_m, k], tma_bar, a)
        tma.async_copy_global_to_shared(
            b_desc, [off_n, k] if TRANS_B else [k, off_n], tma_bar, b
        )
        mbarrier.wait(tma_bar, phase=phase)

        if TRANS_B:
            b = b.permute((1, 0))
        tcgen05_mma(a, b, acc_tmem, use_acc=use_acc)
        tcgen05_commit(mma_bar)
        mbarrier.wait(mma_bar, phase=phase)
        use_acc = True

        idx += 1
        if idx == NUM_BUFFERS:
            idx = 0
            phase ^= 1

    for i in gl.static_range(NUM_BUFFERS):
        mbarrier.invalidate(tma_bars.index(i))
        mbarrier.invalidate(mma_bars.index(i))

    acc = acc_tmem.load(TMEM_REG)
    c_smem = gl.allocate_shared_memory(DTYPE, [BLOCK_M, BLOCK_N], C_LAYOUT)
    c_smem.store(acc.to(DTYPE))
    fence_async_shared()
    tma.async_copy_shared_to_global(c_desc, [off_m, off_n], c_smem)
    tma.store_wait(pendings=0)

# config = {"BLOCK_K": 32, "BLOCK_M": 128, "BLOCK_N": 128, "arch": "sm_100", "dtype": "bf16", "num_buffers": 4, "num_warps": 4, "trans_b": 0}
# arch = sm_100


// ===== COMPILED SASS (sm_100a) =====

	.target	sm_100a

	.elftype	@"ET_EXEC"


//--------------------- .note.nv.tkinfo           --------------------------
	.section	.note.nv.tkinfo,"",@"SHT_NOTE"
	.sectionflags	@"SHF_NOTE_NV_TKINFO"
	.tkinfo
        /*0018*/ 	.word	0x00000081
        /*0030*/ 	.string	""
        /*0030*/ 	.string	"ptxas-blackwell"
        /*0030*/ 	.string	"Cuda compilation tools, release 12.9, V12.9.86"
        /*0030*/ 	.string	"Build cuda_12.9.r12.9/compiler.36037853_0"
        /*0030*/ 	.string	"-v  -suppress-debug-info  -lineinfo  -arch sm_100a "



//--------------------- .note.nv.cuver            --------------------------
	.section	.note.nv.cuver,"",@"SHT_NOTE"
	.sectionflags	@"SHF_NOTE_NV_CUVER"
        /*0018*/ 	.short	0x0001
        /*001a*/ 	.short	0x0064
        /*001c*/ 	.short	0x0001
        /*001e*/ 	.short	0x0000
        /*0020*/ 	.short	0x0001
        /*0022*/ 	.short	0x0000


//--------------------- .nv.info                  --------------------------
	.section	.nv.info,"",@"SHT_CUDA_INFO"
	.align	4


	//----- nvinfo : EIATTR_REGCOUNT
	.align		4
        /*0000*/ 	.byte	0x04, 0x2f
        /*0002*/ 	.short	(.L_4 - .L_3)
	.align		4
.L_3:
        /*0004*/ 	.word	index@(gluon_tcgen05)
        /*0008*/ 	.word	0x00000087


	//----- nvinfo : EIATTR_FRAME_SIZE
	.align		4
.L_4:
        /*000c*/ 	.byte	0x04, 0x11
        /*000e*/ 	.short	(.L_6 - .L_5)
	.align		4
.L_5:
        /*0010*/ 	.word	index@($__internal_2_$__cuda_sm10x_tcgen05_guardrail_trap_unallocated_columns_being_dealloced)
        /*0014*/ 	.word	0x00000000


	//----- nvinfo : EIATTR_FRAME_SIZE
	.align		4
.L_6:
        /*0018*/ 	.byte	0x04, 0x11
        /*001a*/ 	.short	(.L_8 - .L_7)
	.align		4
.L_7:
        /*001c*/ 	.word	index@($__internal_1_$__cuda_sm10x_tcgen05_guardrail_trap_phase_invalid_during_alloc)
        /*0020*/ 	.word	0x00000000


	//----- nvinfo : EIATTR_FRAME_SIZE
	.align		4
.L_8:
        /*0024*/ 	.byte	0x04, 0x11
        /*0026*/ 	.short	(.L_10 - .L_9)
	.align		4
.L_9:
        /*0028*/ 	.word	index@($__internal_0_$__cuda_sm10x_tcgen05_guardrail_trap_col_being_dealloced_not_returned_by_alloc)
        /*002c*/ 	.word	0x00000000


	//----- nvinfo : EIATTR_FRAME_SIZE
	.align		4
.L_10:
        /*0030*/ 	.byte	0x04, 0x11
        /*0032*/ 	.short	(.L_12 - .L_11)
	.align		4
.L_11:
        /*0034*/ 	.word	index@(gluon_tcgen05)
        /*0038*/ 	.word	0x00000000


	//----- nvinfo : EIATTR_MIN_STACK_SIZE
	.align		4
.L_12:
        /*003c*/ 	.byte	0x04, 0x12
        /*003e*/ 	.short	(.L_14 - .L_13)
	.align		4
.L_13:
        /*0040*/ 	.word	index@(gluon_tcgen05)
        /*0044*/ 	.word	0x00000000
.L_14:


//--------------------- .nv.info.gluon_tcgen05    --------------------------
	.section	.nv.info.gluon_tcgen05,"",@"SHT_CUDA_INFO"
	.sectionflags	@""
	.align	4


	//----- nvinfo : EIATTR_CUDA_API_VERSION
	.align		4
        /*0000*/ 	.byte	0x04, 0x37
        /*0002*/ 	.short	(.L_16 - .L_15)
.L_15:
        /*0004*/ 	.word	0x00000081


	//----- nvinfo : EIATTR_KPARAM_INFO
	.align		4
.L_16:
        /*0008*/ 	.byte	0x04, 0x17
        /*000a*/ 	.short	(.L_18 - .L_17)
.L_17:
        /*000c*/ 	.word	0x00000000
        /*0010*/ 	.short	0x000a
        /*0012*/ 	.short	0x0048
        /*0014*/ 	.byte	0x00, 0xf4, 0x21, 0x00


	//----- nvinfo : EIATTR_KPARAM_INFO
	.align		4
.L_18:
        /*0018*/ 	.byte	0x04, 0x17
        /*001a*/ 	.short	(.L_20 - .L_19)
.L_19:
        /*001c*/ 	.word	0x00000000
        /*0020*/ 	.short	0x0009
        /*0022*/ 	.short	0x0040
        /*0024*/ 	.byte	0x00, 0xf4, 0x21, 0x00


	//----- nvinfo : EIATTR_KPARAM_INFO
	.align		4
.L_20:
        /*0028*/ 	.byte	0x04, 0x17
        /*002a*/ 	.short	(.L_22 - .L_21)
.L_21:
        /*002c*/ 	.word	0x00000000
        /*0030*/ 	.short	0x0008
        /*0032*/ 	.short	0x0038
        /*0034*/ 	.byte	0x00, 0xf0, 0x21, 0x00


	//----- nvinfo : EIATTR_KPARAM_INFO
	.align		4
.L_22:
        /*0038*/ 	.byte	0x04, 0x17
        /*003a*/ 	.short	(.L_24 - .L_23)
.L_23:
        /*003c*/ 	.word	0x00000000
        /*0040*/ 	.short	0x0007
        /*0042*/ 	.short	0x0030
        /*0044*/ 	.byte	0x00, 0xf0, 0x21, 0x00


	//----- nvinfo : EIATTR_KPARAM_INFO
	.align		4
.L_24:
        /*0048*/ 	.byte	0x04, 0x17
        /*004a*/ 	.short	(.L_26 - .L_25)
.L_25:
        /*004c*/ 	.word	0x00000000
        /*0050*/ 	.short	0x0006
        /*0052*/ 	.short	0x0028
        /*0054*/ 	.byte	0x00, 0xf0, 0x21, 0x00


	//----- nvinfo : EIATTR_KPARAM_INFO
	.align		4
.L_26:
        /*0058*/ 	.byte	0x04, 0x17
        /*005a*/ 	.short	(.L_28 - .L_27)
.L_27:
        /*005c*/ 	.word	0x00000000
        /*0060*/ 	.short	0x0005
        /*0062*/ 	.short	0x0020
        /*0064*/ 	.byte	0x00, 0xf0, 0x11, 0x00


	//----- nvinfo : EIATTR_KPARAM_INFO
	.align		4
.L_28:
        /*0068*/ 	.byte	0x04, 0x17
        /*006a*/ 	.short	(.L_30 - .L_29)
.L_29:
        /*006c*/ 	.word	0x00000000
        /*0070*/ 	.short	0x0004
        /*0072*/ 	.short	0x001c
        /*0074*/ 	.byte	0x00, 0xf0, 0x11, 0x00


	//----- nvinfo : EIATTR_KPARAM_INFO
	.align		4
.L_30:
        /*0078*/ 	.byte	0x04, 0x17
        /*007a*/ 	.short	(.L_32 - .L_31)
.L_31:
        /*007c*/ 	.word	0x00000000
        /*0080*/ 	.short	0x0003
        /*0082*/ 	.short	0x0018
        /*0084*/ 	.byte	0x00, 0xf0, 0x11, 0x00


	//----- nvinfo : EIATTR_KPARAM_INFO
	.align		4
.L_32:
        /*0088*/ 	.byte	0x04, 0x17
        /*008a*/ 	.short	(.L_34 - .L_33)
.L_33:
        /*008c*/ 	.word	0x00000000
        /*0090*/ 	.short	0x0002
        /*0092*/ 	.short	0x0010
        /*0094*/ 	.byte	0x00, 0xf4, 0x21, 0x00


	//----- nvinfo : EIATTR_KPARAM_INFO
	.align		4
.L_34:
        /*0098*/ 	.byte	0x04, 0x17
        /*009a*/ 	.short	(.L_36 - .L_35)
.L_35:
        /*009c*/ 	.word	0x00000000
        /*00a0*/ 	.short	0x0001
        /*00a2*/ 	.short	0x0008
        /*00a4*/ 	.byte	0x00, 0xf4, 0x21, 0x00


	//----- nvinfo : EIATTR_KPARAM_INFO
	.align		4
.L_36:
        /*00a8*/ 	.byte	0x04, 0x17
        /*00aa*/ 	.short	(.L_38 - .L_37)
.L_37:
        /*00ac*/ 	.word	0x00000000
        /*00b0*/ 	.short	0x0000
        /*00b2*/ 	.short	0x0000
        /*00b4*/ 	.byte	0x00, 0xf4, 0x21, 0x00


	//----- nvinfo : EIATTR_AT_ENTRY_FRAGMENTS
	.align		4
.L_38:
        /*00b8*/ 	.byte	0x04, 0x4f
        /*00ba*/ 	.short	(.L_40 - .L_39)


	//   ....[0]....
.L_39:
        /*00bc*/ 	.word	0x00000004


	//----- nvinfo : EIATTR_RESERVED_SMEM_USED
	.align		4
.L_40:
        /*00c0*/ 	.byte	0x01, 0x41
	.zero		2


	//----- nvinfo : EIATTR_SPARSE_MMA_MASK
	.align		4
        /*00c4*/ 	.byte	0x03, 0x50
        /*00c6*/ 	.short	0x0000


	//----- nvinfo : EIATTR_TCGEN05_1CTA_USED
	.align		4
        /*00c8*/ 	.byte	0x01, 0x51
	.zero		2


	//----- nvinfo : EIATTR_MAXREG_COUNT
	.align		4
        /*00cc*/ 	.byte	0x03, 0x1b
        /*00ce*/ 	.short	0x00ff


	//----- nvinfo : EIATTR_NUM_BARRIERS
	.align		4
        /*00d0*/ 	.byte	0x02, 0x4c
        /*00d2*/ 	.byte	0x01
	.zero		1


	//----- nvinfo : EIATTR_INT_WARP_WIDE_INSTR_OFFSETS
	.align		4
        /*00d4*/ 	.byte	0x04, 0x31
        /*00d6*/ 	.short	(.L_42 - .L_41)


	//   ....[0]....
.L_41:
        /*00d8*/ 	.word	0x00001720


	//   ....[1]....
        /*00dc*/ 	.word	0x00001740


	//   ....[2]....
        /*00e0*/ 	.word	0x000017c0


	//   ....[3]....
        /*00e4*/ 	.word	0x00001ba0


	//   ....[4]....
        /*00e8*/ 	.word	0x00001bb0


	//   ....[5]....
        /*00ec*/ 	.word	0x00001bc0


	//   ....[6]....
        /*00f0*/ 	.word	0x00001bd0


	//   ....[7]....
        /*00f4*/ 	.word	0x00001ea0


	//   ....[8]....
        /*00f8*/ 	.word	0x00001eb0


	//   ....[9]....
        /*00fc*/ 	.word	0x00002040


	//   ....[10]....
        /*0100*/ 	.word	0x000020a0


	//   ....[11]....
        /*0104*/ 	.word	0x000020b0


	//   ....[12]....
        /*0108*/ 	.word	0x000020e0


	//   ....[13]....
        /*010c*/ 	.word	0x00002300


	//   ....[14]....
        /*0110*/ 	.word	0x00002310


	//   ....[15]....
        /*0114*/ 	.word	0x00002680


	//   ....[16]....
        /*0118*/ 	.word	0x00002690


	//   ....[17]....
        /*011c*/ 	.word	0x00002e00


	//   ....[18]....
        /*0120*/ 	.word	0x00002e50


	//----- nvinfo : EIATTR_COOP_GROUP_MASK_REGIDS
	.align		4
.L_42:
        /*0124*/ 	.byte	0x04, 0x29
        /*0126*/ 	.short	(.L_44 - .L_43)


	//   ....[0]....
.L_43:
        /*0128*/ 	.word	0xffffffff


	//   ....[1]....
        /*012c*/ 	.word	0xffffffff


	//   ....[2]....
        /*0130*/ 	.word	0xffffffff


	//   ....[3]....
        /*0134*/ 	.word	0xffffffff


	//   ....[4]....
        /*0138*/ 	.word	0xffffffff


	//   ....[5]....
        /*013c*/ 	.word	0xffffffff


	//   ....[6]....
        /*0140*/ 	.word	0xffffffff


	//   ....[7]....
        /*0144*/ 	.word	0xffffffff


	//   ....[8]....
        /*0148*/ 	.word	0xffffffff


	//   ....[9]....
        /*014c*/ 	.word	0xffffffff


	//----- nvinfo : EIATTR_COOP_GROUP_INSTR_OFFSETS
	.align		4
.L_44:
        /*0150*/ 	.byte	0x04, 0x28
        /*0152*/ 	.short	(.L_46 - .L_45)


	//   ....[0]....
.L_45:
        /*0154*/ 	.word	0x00000050


	//   ....[1]....
        /*0158*/ 	.word	0x00000310


	//   ....[2]....
        /*015c*/ 	.word	0x00000500


	//   ....[3]....
        /*0160*/ 	.word	0x000009c0


	//   ....[4]....
        /*0164*/ 	.word	0x00000b00


	//   ....[5]....
        /*0168*/ 	.word	0x00000fb0


	//   ....[6]....
        /*016c*/ 	.word	0x000010f0


	//   ....[7]....
        /*0170*/ 	.word	0x000015e0


	//   ....[8]....
        /*0174*/ 	.word	0x00002c90


	//   ....[9]....
        /*0178*/ 	.word	0x00002f00


	//----- nvinfo : EIATTR_VRC_CTA_INIT_COUNT
	.align		4
.L_46:
        /*017c*/ 	.byte	0x02, 0x4a
        /*017e*/ 	.byte	0x80
	.zero		1


	//----- nvinfo : EIATTR_MBARRIER_INSTR_OFFSETS
	.align		4
        /*0180*/ 	.byte	0x04, 0x39
        /*0182*/ 	.short	(.L_48 - .L_47)


	//   ....[0]....
.L_47:
        /*0184*/ 	.word	0x000017e0
        /*0188*/ 	.word	0x000000ff
        /*018c*/ 	.word	0x00010000
        /*0190*/ 	.short	0x0100
        /*0192*/ 	.byte	0x08
	.zero		1


	//   ....[1]....
        /*0194*/ 	.word	0x000017f0
        /*0198*/ 	.word	0x000000ff
        /*019c*/ 	.word	0x00010020
        /*01a0*/ 	.short	0x0100
        /*01a2*/ 	.byte	0x08
	.zero		1


	//   ....[2]....
        /*01a4*/ 	.word	0x000018a0
        /*01a8*/ 	.word	0x000000ff
        /*01ac*/ 	.word	0x00010008
        /*01b0*/ 	.short	0x0100
        /*01b2*/ 	.byte	0x08
	.zero		1


	//   ....[3]....
        /*01b4*/ 	.word	0x000018b0
        /*01b8*/ 	.word	0x000000ff
        /*01bc*/ 	.word	0x00010028
        /*01c0*/ 	.short	0x0100
        /*01c2*/ 	.byte	0x08
	.zero		1


	//   ....[4]....
        /*01c4*/ 	.word	0x00001990
        /*01c8*/ 	.word	0x000000ff
        /*01cc*/ 	.word	0x00010010
        /*01d0*/ 	.short	0x0100
        /*01d2*/ 	.byte	0x08
	.zero		1


	//   ....[5]....
        /*01d4*/ 	.word	0x000019a0
        /*01d8*/ 	.word	0x000000ff
        /*01dc*/ 	.word	0x00010030
        /*01e0*/ 	.short	0x0100
        /*01e2*/ 	.byte	0x08
	.zero		1


	//   ....[6]....
        /*01e4*/ 	.word	0x00001ab0
        /*01e8*/ 	.word	0x000000ff
        /*01ec*/ 	.word	0x00010018
        /*01f0*/ 	.short	0x0100
        /*01f2*/ 	.byte	0x08
	.zero		1


	//   ....[7]....
        /*01f4*/ 	.word	0x00001ac0
        /*01f8*/ 	.word	0x000000ff
        /*01fc*/ 	.word	0x00010038
        /*0200*/ 	.short	0x0100
        /*0202*/ 	.byte	0x08
	.zero		1


	//   ....[8]....
        /*0204*/ 	.word	0x00001cc0
        /*0208*/ 	.word	0x000000ff
        /*020c*/ 	.word	0x00010000
        /*0210*/ 	.short	0x010a
        /*0212*/ 	.byte	0x08
	.zero		1


	//   ....[9]....
        /*0214*/ 	.word	0x00001f00
        /*0218*/ 	.word	0x000000ff
        /*021c*/ 	.word	0x00010020
        /*0220*/ 	.short	0x010a
        /*0222*/ 	.byte	0x08
	.zero		1


	//   ....[10]....
        /*0224*/ 	.word	0x00002150
        /*0228*/ 	.word	0x000000ff
        /*022c*/ 	.word	0x00010000
        /*0230*/ 	.short	0x010a
        /*0232*/ 	.byte	0x19
	.zero		1


	//   ....[11]....
        /*0234*/ 	.word	0x00002350
        /*0238*/ 	.word	0x000000ff
        /*023c*/ 	.word	0x00010020
        /*0240*/ 	.short	0x010a
        /*0242*/ 	.byte	0x19
	.zero		1


	//   ....[12]....
        /*0244*/ 	.word	0x00002420
        /*0248*/ 	.word	0x000000ff
        /*024c*/ 	.word	0x00010000
        /*0250*/ 	.short	0x0108
        /*0252*/ 	.byte	0x08
	.zero		1


	//   ....[13]....
        /*0254*/ 	.word	0x00002430
        /*0258*/ 	.word	0x000000ff
        /*025c*/ 	.word	0x00010020
        /*0260*/ 	.short	0x0108
        /*0262*/ 	.byte	0x08
	.zero		1


	//   ....[14]....
        /*0264*/ 	.word	0x00002480
        /*0268*/ 	.word	0x000000ff
        /*026c*/ 	.word	0x00010008
        /*0270*/ 	.short	0x0108
        /*0272*/ 	.byte	0x08
	.zero		1


	//   ....[15]....
        /*0274*/ 	.word	0x00002490
        /*0278*/ 	.word	0x000000ff
        /*027c*/ 	.word	0x00010028
        /*0280*/ 	.short	0x0108
        /*0282*/ 	.byte	0x08
	.zero		1


	//   ....[16]....
        /*0284*/ 	.word	0x000024e0
        /*0288*/ 	.word	0x000000ff
        /*028c*/ 	.word	0x00010010
        /*0290*/ 	.short	0x0108
        /*0292*/ 	.byte	0x08
	.zero		1


	//   ....[17]....
        /*0294*/ 	.word	0x000024f0
        /*0298*/ 	.word	0x000000ff
        /*029c*/ 	.word	0x00010030
        /*02a0*/ 	.short	0x0108
        /*02a2*/ 	.byte	0x08
	.zero		1


	//   ....[18]....
        /*02a4*/ 	.word	0x00002540
        /*02a8*/ 	.word	0x000000ff
        /*02ac*/ 	.word	0x00010018
        /*02b0*/ 	.short	0x0108
        /*02b2*/ 	.byte	0x08
	.zero		1


	//   ....[19]....
        /*02b4*/ 	.word	0x00002550
        /*02b8*/ 	.word	0x000000ff
        /*02bc*/ 	.word	0x00010038
        /*02c0*/ 	.short	0x0108
        /*02c2*/ 	.byte	0x08
	.zero		1


	//   ....[20]....
        /*02c4*/ 	.word	0x00002f20
        /*02c8*/ 	.word	0x000000ff
        /*02cc*/ 	.word	0x00010000
        /*02d0*/ 	.short	0x010a
        /*02d2*/ 	.byte	0x08
	.zero		1


	//   ....[21]....
        /*02d4*/ 	.word	0x00002f50
        /*02d8*/ 	.word	0x000000ff
        /*02dc*/ 	.word	0x00010020
        /*02e0*/ 	.short	0x010a
        /*02e2*/ 	.byte	0x08
	.zero		1


	//   ....[22]....
        /*02e4*/ 	.word	0x00002f80
        /*02e8*/ 	.word	0x000000ff
        /*02ec*/ 	.word	0x00010000
        /*02f0*/ 	.short	0x010a
        /*02f2*/ 	.byte	0x19
	.zero		1


	//   ....[23]....
        /*02f4*/ 	.word	0x00002fb0
        /*02f8*/ 	.word	0x000000ff
        /*02fc*/ 	.word	0x00010020
        /*0300*/ 	.short	0x010a
        /*0302*/ 	.byte	0x19
	.zero		1


	//----- nvinfo : EIATTR_NUM_MBARRIERS
	.align		4
.L_48:
        /*0304*/ 	.byte	0x03, 0x38
        /*0306*/ 	.short	0x0008


	//----- nvinfo : EIATTR_EXIT_INSTR_OFFSETS
	.align		4
        /*0308*/ 	.byte	0x04, 0x1c
        /*030a*/ 	.short	(.L_50 - .L_49)


	//   ....[0]....
.L_49:
        /*030c*/ 	.word	0x00002f10


	//----- nvinfo : EIATTR_REQNTID
	.align		4
.L_50:
        /*0310*/ 	.byte	0x04, 0x10
        /*0312*/ 	.short	(.L_52 - .L_51)
.L_51:
        /*0314*/ 	.word	0x00000080
        /*0318*/ 	.word	0x00000001
        /*031c*/ 	.word	0x00000001


	//----- nvinfo : EIATTR_CRS_STACK_SIZE
	.align		4
.L_52:
        /*0320*/ 	.byte	0x04, 0x1e
        /*0322*/ 	.short	(.L_54 - .L_53)
.L_53:
        /*0324*/ 	.word	0x00000000


	//----- nvinfo : EIATTR_CBANK_PARAM_SIZE
	.align		4
.L_54:
        /*0328*/ 	.byte	0x03, 0x19
        /*032a*/ 	.short	0x0050


	//----- nvinfo : EIATTR_PARAM_CBANK
	.align		4
        /*032c*/ 	.byte	0x04, 0x0a
        /*032e*/ 	.short	(.L_56 - .L_55)
	.align		4
.L_55:
        /*0330*/ 	.word	index@(.nv.constant0.gluon_tcgen05)
        /*0334*/ 	.short	0x0380
        /*0336*/ 	.short	0x0050


	//----- nvinfo : EIATTR_SW_WAR
	.align		4
.L_56:
        /*0338*/ 	.byte	0x04, 0x36
        /*033a*/ 	.short	(.L_58 - .L_57)
.L_57:
        /*033c*/ 	.word	0x00000008
.L_58:


//--------------------- .nv.compat                --------------------------
	.section	.nv.compat,"",@"SHT_CUDA_COMPAT_INFO"
	.align	4
        /*0000*/ 	.byte	0x02, 0x02, 0x02, 0x00, 0x02, 0x05, 0x05, 0x00, 0x02, 0x03, 0x03, 0x00, 0x02, 0x06, 0x01, 0x00


//--------------------- .nv.callgraph             --------------------------
	.section	.nv.callgraph,"",@"SHT_CUDA_CALLGRAPH"
	.align	4
	.sectionentsize	8
	.align		4
        /*0000*/ 	.word	0x00000000
	.align		4
        /*0004*/ 	.word	0xffffffff
	.align		4
        /*0008*/ 	.word	0x00000000
	.align		4
        /*000c*/ 	.word	0xfffffffe
	.align		4
        /*0010*/ 	.word	0x00000000
	.align		4
        /*0014*/ 	.word	0xfffffffd
	.align		4
        /*0018*/ 	.word	0x00000000
	.align		4
        /*001c*/ 	.word	0xfffffffc


//--------------------- .text.gluon_tcgen05       --------------------------
	.section	.text.gluon_tcgen05,"ax",@progbits
	.align	128
        .global         gluon_tcgen05
        .type           gluon_tcgen05,@function
        .size           gluon_tcgen05,(.L_x_85 - gluon_tcgen05)
        .other          gluon_tcgen05,@"STO_CUDA_ENTRY STV_DEFAULT"
gluon_tcgen05:
.text.gluon_tcgen05:
[----:B------:R-:W1:Y:S01]  /*0000*/  LDC R1, c[0x0][0x37c] ;  /* 0x0000df00ff017b82 */ /* 0x000e620000000800 */
[----:B------:R-:W2:Y:S02]  /*0010*/  S2R R0, SR_TID.X ;  /* 0x0000000000007919 */ /* 0x000ea40000002100 */
[----:B--2---:R-:W-:-:S13]  /*0020*/  ISETP.GE.U32.AND P2, PT, R0, 0x20, PT ;  /* 0x000000200000780c */ /* 0x004fda0003f46070 */
[----:B------:R-:W-:Y:S05]  /*0030*/  @P2 BRA `(.L_x_0) ;  /* 0x0000000000b82947 */ /* 0x000fea0003800000 */
[----:B------:R-:W2:Y:S01]  /*0040*/  S2UR UR6, SR_CgaCtaId ;  /* 0x00000000000679c3 */ /* 0x000ea20000008800 */
[----:B------:R-:W-:Y:S01]  /*0050*/  NOP ;  /* 0x0000000000007918 */ /* 0x000fe20000000000 */
[----:B------:R-:W-:Y:S02]  /*0060*/  UMOV UR4, 0x40 ;  /* 0x0000004000047882 */ /* 0x000fe40000000000 */
[----:B--2---:R-:W-:-:S09]  /*0070*/  ULEA UR4, UR6, UR4, 0x18 ;  /* 0x0000000406047291 */ /* 0x004fd2000f8ec0ff */
[----:B------:R-:W2:Y:S01]  /*0080*/  LDS.U8 R2, [UR4] ;  /* 0x00000004ff027984 */ /* 0x000ea20008000000 */
[----:B------:R-:W-:Y:S02]  /*0090*/  UMOV UR4, 0x400 ;  /* 0x0000040000047882 */ /* 0x000fe40000000000 */
[----:B------:R-:W-:Y:S01]  /*00a0*/  ULEA UR4, UR6, UR4, 0x18 ;  /* 0x0000000406047291 */ /* 0x000fe2000f8ec0ff */
[----:B--2---:R-:W-:-:S13]  /*00b0*/  ISETP.NE.AND P0, PT, R2, RZ, PT ;  /* 0x000000ff0200720c */ /* 0x004fda0003f05270 */
[----:B------:R-:W-:Y:S05]  /*00c0*/  @P0 BRA `(.L_x_1) ;  /* 0x00000000007c0947 */ /* 0x000fea0003800000 */
[----:B------:R-:W-:-:S13]  /*00d0*/  ELECT P0, URZ, PT ;  /* 0x0000000000ff782f */ /* 0x000fda0003800000 */
[----:B------:R-:W-:Y:S05]  /*00e0*/  @!P0 BRA `(.L_x_2) ;  /* 0x0000000000848947 */ /* 0x000fea0003800000 */
[----:B------:R-:W-:Y:S01]  /*00f0*/  UMOV UR5, 0x4 ;  /* 0x0000000400057882 */ /* 0x000fe20000000000 */
[----:B------:R-:W-:Y:S02]  /*0100*/  IMAD.MOV.U32 R5, RZ, RZ, 0x1 ;  /* 0x00000001ff057424 */ /* 0x000fe400078e00ff */
[----:B------:R-:W-:Y:S02]  /*0110*/  IMAD.MOV.U32 R3, RZ, RZ, 0xf ;  /* 0x0000000fff037424 */ /* 0x000fe400078e00ff */
[----:B------:R-:W-:Y:S04]  /*0120*/  DEPBAR.LE SB2, 0x36 ;  /* 0x0000ad800000791a */ /* 0x000fe80000000000 */
[----:B------:R-:W2:Y:S02]  /*0130*/  UTCATOMSWS.FIND_AND_SET.ALIGN UP0, UR5, UR5 ;  /* 0x00000005000575e3 */ /* 0x000ea40008000800 */
[----:B--2---:R-:W-:-:S04]  /*0140*/  PLOP3.LUT P0, PT, PT, PT, UP0, 0x80, 0x8 ;  /* 0x000000000008781c */ /* 0x004fc80003f0f008 */
[----:B------:R-:W-:-:S04]  /*0150*/  SEL R2, RZ, 0xffffffff, !P0 ;  /* 0xffffffffff027807 */ /* 0x000fc80004000000 */
[----:B------:R-:W-:Y:S01]  /*0160*/  ISETP.NE.AND P0, PT, R2, RZ, PT ;  /* 0x000000ff0200720c */ /* 0x000fe20003f05270 */
[----:B------:R-:W-:-:S12]  /*0170*/  IMAD.U32 R2, RZ, RZ, UR5 ;  /* 0x00000005ff027e24 */ /* 0x000fd8000f8e00ff */
[----:B------:R-:W-:Y:S05]  /*0180*/  @P0 BRA `(.L_x_3) ;  /* 0x0000000000240947 */ /* 0x000fea0003800000 */
.L_x_4:
[----:B------:R-:W-:Y:S05]  /*0190*/  NANOSLEEP 0x64 ;  /* 0x000000640000795d */ /* 0x000fea0003800000 */
[----:B------:R-:W-:-:S05]  /*01a0*/  UMOV UR5, 0x4 ;  /* 0x0000000400057882 */ /* 0x000fca0000000000 */
[----:B------:R-:W-:Y:S04]  /*01b0*/  DEPBAR.LE SB2, 0x36 ;  /* 0x0000ad800000791a */ /* 0x000fe80000000000 */
[----:B------:R-:W2:Y:S02]  /*01c0*/  UTCATOMSWS.FIND_AND_SET.ALIGN UP0, UR5, UR5 ;  /* 0x00000005000575e3 */ /* 0x000ea40008000800 */
[----:B--2---:R-:W-:-:S04]  /*01d0*/  PLOP3.LUT P0, PT, PT, PT, UP0, 0x80, 0x8 ;  /* 0x000000000008781c */ /* 0x004fc80003f0f008 */
[----:B------:R-:W-:-:S04]  /*01e0*/  SEL R2, RZ, 0xffffffff, !P0 ;  /* 0xffffffffff027807 */ /* 0x000fc80004000000 */
[----:B------:R-:W-:Y:S01]  /*01f0*/  ISETP.NE.AND P0, PT, R2, RZ, PT ;  /* 0x000000ff0200720c */ /* 0x000fe20003f05270 */
[----:B------:R-:W-:-:S12]  /*0200*/  IMAD.U32 R2, RZ, RZ, UR5 ;  /* 0x00000005ff027e24 */ /* 0x000fd8000f8e00ff */
[----:B------:R-:W-:Y:S05]  /*0210*/  @!P0 BRA `(.L_x_4) ;  /* 0xfffffffc00dc8947 */ /* 0x000fea000383ffff */
.L_x_3:
[C---:B------:R-:W-:Y:S01]  /*0220*/  VIADD R4, R2.reuse, 0x10 ;  /* 0x0000001002047836 */ /* 0x040fe20000000000 */
[----:B------:R-:W-:Y:S01]  /*0230*/  UMOV UR5, 0x50 ;  /* 0x0000005000057882 */ /* 0x000fe20000000000 */
[----:B------:R-:W-:Y:S01]  /*0240*/  SHF.L.U32 R3, R3, R2, RZ ;  /* 0x0000000203037219 */ /* 0x000fe200000006ff */
[----:B------:R-:W-:Y:S01]  /*0250*/  ULEA UR5, UR6, UR5, 0x18 ;  /* 0x0000000506057291 */ /* 0x000fe2000f8ec0ff */
[----:B------:R-:W-:Y:S01]  /*0260*/  IMAD.SHL.U32 R2, R2, 0x20, RZ ;  /* 0x0000002002027824 */ /* 0x000fe200078e00ff */
[----:B------:R-:W-:-:S04]  /*0270*/  SHF.L.U32 R4, R5, R4, RZ ;  /* 0x0000000405047219 */ /* 0x000fc800000006ff */
[----:B------:R-:W-:-:S05]  /*0280*/  LOP3.LUT R3, R4, R3, RZ, 0xfc, !PT ;  /* 0x0000000304037212 */ /* 0x000fca00078efcff */
[----:B------:R2:W-:Y:S04]  /*0290*/  ATOMS.OR RZ, [UR5], R3 ;  /* 0x00000003ffff798c */ /* 0x0005e8000b000005 */
[----:B------:R2:W-:Y:S01]  /*02a0*/  STS [UR4], R2 ;  /* 0x00000002ff007988 */ /* 0x0005e20008000804 */
[----:B------:R-:W-:Y:S05]  /*02b0*/  BRA `(.L_x_2) ;  /* 0x0000000000107947 */ /* 0x000fea0003800000 */
.L_x_1:
[----:B------:R-:W-:Y:S01]  /*02c0*/  IMAD.MOV.U32 R3, RZ, RZ, -0x1 ;  /* 0xffffffffff037424 */ /* 0x000fe200078e00ff */
[----:B------:R-:W-:-:S04]  /*02d0*/  MOV R2, 0x300 ;  /* 0x0000030000027802 */ /* 0x000fc80000000f00 */
[----:B------:R2:W-:Y:S03]  /*02e0*/  STS [UR4], R3 ;  /* 0x00000003ff007988 */ /* 0x0005e60008000804 */
[----:B-12---:R-:W-:Y:S05]  /*02f0*/  CALL.REL.NOINC `($__internal_1_$__cuda_sm10x_tcgen05_guardrail_trap_phase_invalid_during_alloc) ;  /* 0x0000002c00447944 */ /* 0x006fea0003c00000 */
.L_x_2:
[----:B------:R-:W-:Y:S05]  /*0300*/  WARPSYNC.ALL ;  /* 0x0000000000007948 */ /* 0x000fea0003800000 */
[----:B------:R-:W-:Y:S01]  /*0310*/  NOP ;  /* 0x0000000000007918 */ /* 0x000fe20000000000 */
.L_x_0:
[----:B------:R-:W3:Y:S08]  /*0320*/  S2UR UR4, SR_CgaCtaId ;  /* 0x00000000000479c3 */ /* 0x000ef00000008800 */
[----:B------:R-:W-:Y:S01]  /*0330*/  BAR.SYNC.DEFER_BLOCKING 0x0 ;  /* 0x0000000000007b1d */ /* 0x000fe20000010000 */
[----:B------:R-:W-:-:S05]  /*0340*/  LOP3.LUT R132, R0, 0x7f, RZ, 0xc0, !PT ;  /* 0x0000007f00847812 */ /* 0x000fca00078ec0ff */
[----:B------:R-:W-:Y:S02]  /*0350*/  UMOV UR8, 0x400 ;  /* 0x0000040000087882 */ /* 0x000fe40000000000 */
[----:B------:R-:W4:Y:S08]  /*0360*/  LDC R4, c[0x0][0x398] ;  /* 0x0000e600ff047b82 */ /* 0x000f300000000800 */
[----:B------:R-:W5:Y:S01]  /*0370*/  LDC R12, c[0x0][0x3a0] ;  /* 0x0000e800ff0c7b82 */ /* 0x000f620000000800 */
[----:B---3--:R-:W-:-:S07]  /*0380*/  ULEA UR8, UR4, UR8, 0x18 ;  /* 0x0000000804087291 */ /* 0x008fce000f8ec0ff */
[----:B------:R-:W3:Y:S02]  /*0390*/  S2UR UR19, SR_CTAID.Y ;  /* 0x00000000001379c3 */ /* 0x000ee40000002600 */
[----:B--2---:R-:W2:Y:S06]  /*03a0*/  LDS R3, [UR8] ;  /* 0x00000008ff037984 */ /* 0x004eac0008000800 */
[----:B------:R-:W-:Y:S06]  /*03b0*/  BAR.SYNC.DEFER_BLOCKING 0x0 ;  /* 0x0000000000007b1d */ /* 0x000fec0000010000 */
[----:B------:R-:W-:Y:S05]  /*03c0*/  @P2 BRA `(.L_x_5) ;  /* 0x0000000000182947 */ /* 0x000fea0003800000 */
[----:B------:R-:W-:Y:S01]  /*03d0*/  ELECT P0, URZ, PT ;  /* 0x0000000000ff782f */ /* 0x000fe20003800000 */
[----:B------:R-:W-:Y:S01]  /*03e0*/  IMAD.MOV.U32 R2, RZ, RZ, 0x1 ;  /* 0x00000001ff027424 */ /* 0x000fe200078e00ff */
[----:B------:R-:W-:Y:S01]  /*03f0*/  UMOV UR5, 0x40 ;  /* 0x0000004000057882 */ /* 0x000fe20000000000 */
[----:B------:R-:W-:Y:S01]  /*0400*/  UVIRTCOUNT.DEALLOC.SMPOOL 0x80 ;  /* 0x000000800000784c */ /* 0x000fe20000000000 */
[----:B------:R-:W-:-:S09]  /*0410*/  ULEA UR5, UR4, UR5, 0x18 ;  /* 0x0000000504057291 */ /* 0x000fd2000f8ec0ff */
[----:B------:R5:W-:Y:S03]  /*0420*/  @P0 STS.U8 [UR5], R2 ;  /* 0x00000002ff000988 */ /* 0x000be60008000005 */
.L_x_5:
[----:B------:R-:W5:Y:S01]  /*0430*/  S2UR UR4, SR_CTAID.Z ;  /* 0x00000000000479c3 */ /* 0x000f620000002700 */
[----:B------:R-:W4:Y:S01]  /*0440*/  LDCU UR5, c[0x0][0x370] ;  /* 0x00006e00ff0577ac */ /* 0x000f220008000800 */
[----:B------:R-:W-:Y:S01]  /*0450*/  ISETP.GE.U32.AND P0, PT, R132, 0x20, PT ;  /* 0x000000208400780c */ /* 0x000fe20003f06070 */
[----:B----4-:R-:W-:Y:S01]  /*0460*/  VIADD R4, R4, 0xffffffff ;  /* 0xffffffff04047836 */ /* 0x010fe20000000000 */
[C---:B------:R-:W-:Y:S01]  /*0470*/  ISETP.NE.U32.AND P3, PT, R132.reuse, RZ, PT ;  /* 0x000000ff8400720c */ /* 0x040fe20003f65070 */
[----:B------:R-:W5:Y:S01]  /*0480*/  LDCU UR6, c[0x0][0x374] ;  /* 0x00006e80ff0677ac */ /* 0x000f620008000800 */
[----:B------:R-:W-:Y:S01]  /*0490*/  LEA R10, R132, UR8, 0x2 ;  /* 0x00000008840a7c11 */ /* 0x000fe2000f8e10ff */
[----:B-----5:R-:W-:Y:S01]  /*04a0*/  VIADD R11, R12, 0xffffffff ;  /* 0xffffffff0c0b7836 */ /* 0x020fe20000000000 */
[----:B------:R-:W4:Y:S01]  /*04b0*/  S2UR UR7, SR_CTAID.X ;  /* 0x00000000000779c3 */ /* 0x000f220000002500 */
[----:B------:R-:W5:Y:S01]  /*04c0*/  LDCU.64 UR16, c[0x0][0x3c0] ;  /* 0x00007800ff1077ac */ /* 0x000f620008000a00 */
[----:B--2---:R-:W-:Y:S01]  /*04d0*/  R2UR UR24, R3 ;  /* 0x00000000031872ca */ /* 0x004fe200000e0000 */
[----:B------:R-:W-:Y:S04]  /*04e0*/  BSSY.RECONVERGENT B0, `(.L_x_6) ;  /* 0x0000011000007945 */ /* 0x000fe80003800200 */
[----:B------:R2:W-:Y:S01]  /*04f0*/  @!P0 STS [R10], RZ ;  /* 0x000000ff0a008388 */ /* 0x0005e20000000800 */
[----:B------:R-:W-:-:S03]  /*0500*/  NOP ;  /* 0x0000000000007918 */ /* 0x000fc60000000000 */
[----:B------:R2:W-:Y:S01]  /*0510*/  @!P3 STS [UR8+0x24], R4 ;  /* 0x00002404ff00b988 */ /* 0x0005e20008000808 */
[----:B---3--:R-:W-:-:S03]  /*0520*/  UIMAD UR4, UR4, UR6, UR19 ;  /* 0x00000006040472a4 */ /* 0x008fc6000f8e0213 */
[----:B------:R2:W-:Y:S01]  /*0530*/  @!P3 STS [UR8+0x20], R11 ;  /* 0x0000200bff00b988 */ /* 0x0005e20008000808 */
[----:B----4-:R-:W-:-:S04]  /*0540*/  UIMAD UR4, UR4, UR5, UR7 ;  /* 0x00000005040472a4 */ /* 0x010fc8000f8e0207 */
[----:B------:R-:W-:-:S04]  /*0550*/  UIMAD UR4, UR4, 0x180, URZ ;  /* 0x00000180040478a4 */ /* 0x000fc8000f8e02ff */
[----:B-----5:R-:W-:-:S04]  /*0560*/  UIADD3 UR20, UP0, UPT, UR4, UR16, URZ ;  /* 0x0000001004147290 */ /* 0x020fc8000ff1e0ff */
[----:B------:R-:W-:Y:S01]  /*0570*/  ULEA.HI.X.SX32 UR21, UR4, UR17, 0x1, UP0 ;  /* 0x0000001104157291 */ /* 0x000fe200080f0eff */
[----:B--2---:R-:W-:Y:S11]  /*0580*/  @P3 BRA `(.L_x_7) ;  /* 0x0000000000183947 */ /* 0x004ff60003800000 */
[----:B------:R-:W2:Y:S01]  /*0590*/  LDS R2, [UR8+0x8] ;  /* 0x00000808ff027984 */ /* 0x000ea20008000800 */
[----:B------:R-:W3:Y:S01]  /*05a0*/  LDC.64 R6, c[0x0][0x380] ;  /* 0x0000e000ff067b82 */ /* 0x000ee20000000a00 */
[----:B------:R-:W-:Y:S02]  /*05b0*/  IMAD.MOV.U32 R3, RZ, RZ, 0x70 ;  /* 0x00000070ff037424 */ /* 0x000fe400078e00ff */
[----:B---3--:R3:W-:Y:S03]  /*05c0*/  STS.64 [UR8], R6 ;  /* 0x00000006ff007988 */ /* 0x0087e60008000a08 */
[----:B--2---:R-:W-:-:S05]  /*05d0*/  LOP3.LUT R2, R2, 0x10, R3, 0xd8, !PT ;  /* 0x0000001002027812 */ /* 0x004fca00078ed803 */
[----:B------:R3:W-:Y:S02]  /*05e0*/  STS [UR8+0x8], R2 ;  /* 0x00000802ff007988 */ /* 0x0007e40008000808 */
.L_x_7:
[----:B------:R-:W-:Y:S05]  /*05f0*/  BSYNC.RECONVERGENT B0 ;  /* 0x0000000000007941 */ /* 0x000fea0003800200 */
.L_x_6:
[----:B------:R-:W-:Y:S04]  /*0600*/  BSSY.RECONVERGENT B0, `(.L_x_8) ;  /* 0x000000a000007945 */ /* 0x000fe80003800200 */
[----:B------:R-:W-:Y:S05]  /*0610*/  @P3 BRA `(.L_x_9) ;  /* 0x0000000000203947 */ /* 0x000fea0003800000 */
[----:B---3--:R-:W2:Y:S01]  /*0620*/  LDS R2, [UR8+0x34] ;  /* 0x00003408ff027984 */ /* 0x008ea20008000800 */
[----:B------:R-:W-:Y:S02]  /*0630*/  IMAD.MOV.U32 R3, RZ, RZ, 0x1f000000 ;  /* 0x1f000000ff037424 */ /* 0x000fe400078e00ff */
[----:B------:R-:W-:Y:S01]  /*0640*/  @!P3 IMAD.MOV.U32 R5, RZ, RZ, 0x7f ;  /* 0x0000007fff05b424 */ /* 0x000fe200078e00ff */
[----:B------:R-:W3:Y:S02]  /*0650*/  @!P3 LDS R6, [UR8+0x38] ;  /* 0x00003808ff06b984 */ /* 0x000ee40008000800 */
[----:B--2---:R-:W-:Y:S02]  /*0660*/  LOP3.LUT R2, R2, 0xff000000, R3, 0xb8, !PT ;  /* 0xff00000002027812 */ /* 0x004fe400078eb803 */
[----:B---3--:R-:W-:-:S03]  /*0670*/  @!P3 LOP3.LUT R3, R6, 0xff, R5, 0xb8, !PT ;  /* 0x000000ff0603b812 */ /* 0x008fc600078eb805 */
[----:B------:R2:W-:Y:S04]  /*0680*/  STS [UR8+0x34], R2 ;  /* 0x00003402ff007988 */ /* 0x0005e80008000808 */
[----:B------:R2:W-:Y:S02]  /*0690*/  @!P3 STS [UR8+0x38], R3 ;  /* 0x00003803ff00b988 */ /* 0x0005e40008000808 */
.L_x_9:
[----:B------:R-:W-:Y:S05]  /*06a0*/  BSYNC.RECONVERGENT B0 ;  /* 0x0000000000007941 */ /* 0x000fea0003800200 */
.L_x_8:
[----:B------:R-:W-:Y:S04]  /*06b0*/  BSSY.RECONVERGENT B0, `(.L_x_10) ;  /* 0x000000e000007945 */ /* 0x000fe80003800200 */
[----:B------:R-:W-:Y:S05]  /*06c0*/  @P3 BRA `(.L_x_11) ;  /* 0x0000000000303947 */ /* 0x000fea0003800000 */
[----:B--2---:R-:W2:Y:S01]  /*06d0*/  LDS R3, [UR8+0x34] ;  /* 0x00003408ff037984 */ /* 0x004ea20008000800 */
[----:B------:R-:W4:Y:S03]  /*06e0*/  LDC.64 R8, c[0x0][0x3a8] ;  /* 0x0000ea00ff087b82 */ /* 0x000f260000000a00 */
[----:B---3--:R-:W3:Y:S01]  /*06f0*/  LDS R2, [UR8+0x1c] ;  /* 0x00001c08ff027984 */ /* 0x008ee20008000800 */
[C---:B----4-:R-:W-:Y:S01]  /*0700*/  SHF.L.U64.HI R6, R8.reuse, 0x1, R9 ;  /* 0x0000000108067819 */ /* 0x050fe20000010209 */
[----:B------:R-:W-:-:S03]  /*0710*/  IMAD.SHL.U32 R5, R8, 0x2, RZ ;  /* 0x0000000208057824 */ /* 0x000fc600078e00ff */
[--C-:B------:R-:W-:Y:S02]  /*0720*/  SHF.R.U32.HI R7, RZ, 0x4, R6.reuse ;  /* 0x00000004ff077819 */ /* 0x100fe40000011606 */
[----:B------:R-:W-:-:S05]  /*0730*/  SHF.R.U64 R5, R5, 0x4, R6 ;  /* 0x0000000405057819 */ /* 0x000fca0000001206 */
[----:B------:R4:W-:Y:S01]  /*0740*/  STS [UR8+0xc], R5 ;  /* 0x00000c05ff007988 */ /* 0x0009e20008000808 */
[----:B--2---:R-:W-:Y:S02]  /*0750*/  LOP3.LUT R3, R3, 0x7, RZ, 0xb8, !PT ;  /* 0x0000000703037812 */ /* 0x004fe400078eb8ff */
[----:B---3--:R-:W-:-:S03]  /*0760*/  LOP3.LUT R2, R2, 0xf, R7, 0xb8, !PT ;  /* 0x0000000f02027812 */ /* 0x008fc600078eb807 */
[----:B------:R4:W-:Y:S04]  /*0770*/  STS [UR8+0x34], R3 ;  /* 0x00003403ff007988 */ /* 0x0009e80008000808 */
[----:B------:R4:W-:Y:S02]  /*0780*/  STS [UR8+0x1c], R2 ;  /* 0x00001c02ff007988 */ /* 0x0009e40008000808 */
.L_x_11:
[----:B------:R-:W-:Y:S05]  /*0790*/  BSYNC.RECONVERGENT B0 ;  /* 0x0000000000007941 */ /* 0x000fea0003800200 */
.L_x_10:
[----:B------:R-:W-:Y:S04]  /*07a0*/  BSSY.RECONVERGENT B1, `(.L_x_12) ;  /* 0x000001a000017945 */ /* 0x000fe80003800200 */
[----:B------:R-:W-:Y:S04]  /*07b0*/  BSSY.RELIABLE B0, `(.L_x_13) ;  /* 0x0000015000007945 */ /* 0x000fe80003800100 */
[----:B------:R-:W-:Y:S05]  /*07c0*/  @P3 BRA `(.L_x_14) ;  /* 0x0000000000203947 */ /* 0x000fea0003800000 */
[----:B--234-:R-:W2:Y:S02]  /*07d0*/  LDS R2, [UR8+0x34] ;  /* 0x00003408ff027984 */ /* 0x01cea40008000800 */
[----:B--2---:R-:W-:-:S05]  /*07e0*/  LOP3.LUT R2, R2, 0x38, RZ, 0xb8, !PT ;  /* 0x0000003802027812 */ /* 0x004fca00078eb8ff */
[----:B------:R2:W-:Y:S01]  /*07f0*/  STS [UR8+0x34], R2 ;  /* 0x00003402ff007988 */ /* 0x0005e20008000808 */
[----:B------:R-:W-:Y:S05]  /*0800*/  @P3 BRA `(.L_x_15) ;  /* 0x0000000000203947 */ /* 0x000fea0003800000 */
[----:B--2---:R-:W2:Y:S01]  /*0810*/  LDS R2, [UR8+0x8] ;  /* 0x00000808ff027984 */ /* 0x004ea20008000800 */
[----:B------:R-:W-:-:S05]  /*0820*/  IMAD.MOV.U32 R3, RZ, RZ, 0x780 ;  /* 0x00000780ff037424 */ /* 0x000fca00078e00ff */
[----:B--2---:R-:W-:-:S05]  /*0830*/  LOP3.LUT R2, R2, 0x500, R3, 0xd8, !PT ;  /* 0x0000050002027812 */ /* 0x004fca00078ed803 */
[----:B------:R5:W-:Y:S02]  /*0840*/  STS [UR8+0x8], R2 ;  /* 0x00000802ff007988 */ /* 0x000be40008000808 */
.L_x_14:
[----:B------:R-:W-:Y:S05]  /*0850*/  @P3 BRA `(.L_x_16) ;  /* 0x0000000000283947 */ /* 0x000fea0003800000 */
[----:B--2345:R-:W2:Y:S02]  /*0860*/  LDS R2, [UR8+0x8] ;  /* 0x00000808ff027984 */ /* 0x03cea40008000800 */
[----:B--2---:R-:W-:-:S05]  /*0870*/  LOP3.LUT R2, R2, 0x1800, RZ, 0xb8, !PT ;  /* 0x0000180002027812 */ /* 0x004fca00078eb8ff */
[----:B------:R3:W-:Y:S02]  /*0880*/  STS [UR8+0x8], R2 ;  /* 0x00000802ff007988 */ /* 0x0007e40008000808 */
.L_x_15:
[----:B------:R-:W-:Y:S05]  /*0890*/  @P3 BREAK.RELIABLE B0 ;  /* 0x0000000000003942 */ /* 0x000fea0003800100 */
[----:B------:R-:W-:Y:S05]  /*08a0*/  @P3 BRA `(.L_x_17) ;  /* 0x0000000000243947 */ /* 0x000fea0003800000 */
[----:B------:R-:W4:Y:S01]  /*08b0*/  LDS R3, [UR8+0x8] ;  /* 0x00000808ff037984 */ /* 0x000f220008000800 */
[----:B--23--:R-:W-:-:S05]  /*08c0*/  IMAD.MOV.U32 R2, RZ, RZ, 0x6000 ;  /* 0x00006000ff027424 */ /* 0x00cfca00078e00ff */
[----:B----4-:R-:W-:-:S04]  /*08d0*/  LOP3.LUT R2, R3, 0x4000, R2, 0xd8, !PT ;  /* 0x0000400003027812 */ /* 0x010fc800078ed802 */
[----:B------:R-:W-:-:S05]  /*08e0*/  LOP3.LUT R2, R2, 0x400000, RZ, 0xb8, !PT ;  /* 0x0040000002027812 */ /* 0x000fca00078eb8ff */
[----:B------:R2:W-:Y:S02]  /*08f0*/  STS [UR8+0x8], R2 ;  /* 0x00000802ff007988 */ /* 0x0005e40008000808 */
.L_x_16:
[----:B------:R-:W-:Y:S05]  /*0900*/  BSYNC.RELIABLE B0 ;  /* 0x0000000000007941 */ /* 0x000fea0003800100 */
.L_x_13:
[----:B--2345:R-:W2:Y:S02]  /*0910*/  @!P3 LDS R2, [UR8+0x8] ;  /* 0x00000808ff02b984 */ /* 0x03cea40008000800 */
[----:B--2---:R-:W-:-:S05]  /*0920*/  @!P3 LOP3.LUT R2, R2, 0x8000, RZ, 0xb8, !PT ;  /* 0x000080000202b812 */ /* 0x004fca00078eb8ff */
[----:B------:R4:W-:Y:S02]  /*0930*/  @!P3 STS [UR8+0x8], R2 ;  /* 0x00000802ff00b988 */ /* 0x0009e40008000808 */
.L_x_17:
[----:B------:R-:W-:Y:S05]  /*0940*/  BSYNC.RECONVERGENT B1 ;  /* 0x0000000000017941 */ /* 0x000fea0003800200 */
.L_x_12:
[----:B------:R-:W-:Y:S05]  /*0950*/  WARPSYNC.ALL ;  /* 0x0000000000007948 */ /* 0x000fea0003800000 */
[----:B------:R-:W-:Y:S01]  /*0960*/  NOP ;  /* 0x0000000000007918 */ /* 0x000fe20000000000 */
[----:B------:R-:W5:Y:S02]  /*0970*/  LDC R5, c[0x0][0x39c] ;  /* 0x0000e700ff057b82 */ /* 0x000f640000000800 */
[----:B-----5:R-:W-:Y:S01]  /*0980*/  VIADD R5, R5, 0xffffffff ;  /* 0xffffffff05057836 */ /* 0x020fe20000000000 */
[----:B------:R-:W-:Y:S06]  /*0990*/  @P0 BRA `(.L_x_18) ;  /* 0x0000000000300947 */ /* 0x000fec0003800000 */
[----:B--234-:R-:W2:Y:S01]  /*09a0*/  S2R R2, SR_LANEID ;  /* 0x0000000000027919 */ /* 0x01cea20000000000 */
[----:B------:R-:W-:Y:S05]  /*09b0*/  WARPSYNC.ALL ;  /* 0x0000000000007948 */ /* 0x000fea0003800000 */
[----:B------:R-:W-:Y:S01]  /*09c0*/  NOP ;  /* 0x0000000000007918 */ /* 0x000fe20000000000 */
[----:B--2---:R-:W-:-:S05]  /*09d0*/  IMAD.SHL.U32 R6, R2, 0x4, RZ ;  /* 0x0000000402067824 */ /* 0x004fca00078e00ff */
[----:B------:R-:W2:Y:S01]  /*09e0*/  LDS R7, [R6+UR8] ;  /* 0x0000000806077984 */ /* 0x000ea20008000800 */
[----:B------:R-:W-:-:S05]  /*09f0*/  IADD3 R2, P1, PT, R6, UR20, RZ ;  /* 0x0000001406027c10 */ /* 0x000fca000ff3e0ff */
[----:B------:R-:W-:-:S05]  /*0a00*/  IMAD.X R3, RZ, RZ, UR21, P1 ;  /* 0x00000015ff037e24 */ /* 0x000fca00088e06ff */
[----:B--2---:R5:W2:Y:S01]  /*0a10*/  ATOMG.E.EXCH.STRONG.GPU PT, RZ, [R2], R7 ;  /* 0x0000000702ff73a8 */ /* 0x004aa200041ee100 */
[----:B------:R-:W-:-:S04]  /*0a20*/  DEPBAR {5,4,3,2,1,0} ;  /* 0x0000003f0000791a */ /* 0x000fc80000000000 */
[----:B------:R-:W3:Y:S02]  /*0a30*/  CCTL.E.C.LDCU.IV.DEEP [UR20] ;  /* 0x0000000014007540 */ /* 0x000ee40009c08000 */
[----:B---3--:R5:W-:Y:S01]  /*0a40*/  UTMACCTL.IV [UR20] ;  /* 0x00000000140079b9 */ /* 0x008be20008000000 */
[----:B------:R-:W-:Y:S01]  /*0a50*/  NOP ;  /* 0x0000000000007918 */ /* 0x000fe20000000000 */
.L_x_18:
[----:B------:R-:W-:Y:S05]  /*0a60*/  @P0 BRA `(.L_x_19) ;  /* 0x00000000000c0947 */ /* 0x000fea0003800000 */
[----:B------:R0:W-:Y:S01]  /*0a70*/  UTMACMDFLUSH ;  /* 0x00000000000079b7 */ /* 0x0001e20000000000 */
[----:B------:R-:W-:Y:S05]  /*0a80*/  @P0 BRA `(.L_x_19) ;  /* 0x0000000000040947 */ /* 0x000fea0003800000 */
[----:B------:R-:W-:-:S04]  /*0a90*/  DEPBAR.LE SB0, 0x0 ;  /* 0x000080000000791a */ /* 0x000fc80000000000 */
.L_x_19:
[----:B------:R-:W-:Y:S05]  /*0aa0*/  WARPSYNC.ALL ;  /* 0x0000000000007948 */ /* 0x000fea0003800000 */
[----:B------:R-:W-:Y:S01]  /*0ab0*/  NOP ;  /* 0x0000000000007918 */ /* 0x000fe20000000000 */
[----:B--2---:R-:W-:Y:S06]  /*0ac0*/  BAR.SYNC.DEFER_BLOCKING 0x0 ;  /* 0x0000000000007b1d */ /* 0x004fec0000010000 */
[----:B------:R-:W-:Y:S02]  /*0ad0*/  BSSY.RECONVERGENT B1, `(.L_x_20) ;  /* 0x000000b000017945 */ /* 0x000fe40003800200 */
[----:B------:R-:W-:Y:S06]  /*0ae0*/  BAR.SYNC.DEFER_BLOCKING 0x0 ;  /* 0x0000000000007b1d */ /* 0x000fec0000010000 */
[----:B------:R2:W-:Y:S01]  /*0af0*/  @!P0 STS [R10], RZ ;  /* 0x000000ff0a008388 */ /* 0x0005e20000000800 */
[----:B------:R-:W-:Y:S01]  /*0b00*/  NOP ;  /* 0x0000000000007918 */ /* 0x000fe20000000000 */
[----:B------:R-:W-:Y:S05]  /*0b10*/  @P3 BRA `(.L_x_21) ;  /* 0x0000000000183947 */ /* 0x000fea0003800000 */
[----:B---345:R-:W3:Y:S01]  /*0b20*/  LDS R2, [UR8+0x8] ;  /* 0x00000808ff027984 */ /* 0x038ee20008000800 */
[----:B------:R-:W4:Y:S01]  /*0b30*/  LDC.64 R6, c[0x0][0x388] ;  /* 0x0000e200ff067b82 */ /* 0x000f220000000a00 */
[----:B------:R-:W-:Y:S02]  /*0b40*/  IMAD.MOV.U32 R3, RZ, RZ, 0x70 ;  /* 0x00000070ff037424 */ /* 0x000fe400078e00ff */
[----:B----4-:R4:W-:Y:S03]  /*0b50*/  STS.64 [UR8], R6 ;  /* 0x00000006ff007988 */ /* 0x0109e60008000a08 */
[----:B---3--:R-:W-:-:S05]  /*0b60*/  LOP3.LUT R2, R2, 0x10, R3, 0xd8, !PT ;  /* 0x0000001002027812 */ /* 0x008fca00078ed803 */
[----:B------:R4:W-:Y:S02]  /*0b70*/  STS [UR8+0x8], R2 ;  /* 0x00000802ff007988 */ /* 0x0009e40008000808 */
.L_x_21:
[----:B-----5:R-:W-:Y:S05]  /*0b80*/  BSYNC.RECONVERGENT B1 ;  /* 0x0000000000017941 */ /* 0x020fea0003800200 */
.L_x_20:
[----:B------:R-:W-:Y:S04]  /*0b90*/  BSSY.RECONVERGENT B1, `(.L_x_22) ;  /* 0x000000a000017945 */ /* 0x000fe80003800200 */
[----:B------:R-:W-:Y:S05]  /*0ba0*/  @P3 BRA `(.L_x_23) ;  /* 0x0000000000203947 */ /* 0x000fea0003800000 */
[----:B---34-:R-:W3:Y:S01]  /*0bb0*/  LDS R2, [UR8+0x34] ;  /* 0x00003408ff027984 */ /* 0x018ee20008000800 */
[----:B------:R-:W-:Y:S02]  /*0bc0*/  IMAD.MOV.U32 R3, RZ, RZ, 0x3f000000 ;  /* 0x3f000000ff037424 */ /* 0x000fe400078e00ff */
[----:B------:R-:W-:Y:S01]  /*0bd0*/  @!P3 IMAD.MOV.U32 R6, RZ, RZ, 0x1f ;  /* 0x0000001fff06b424 */ /* 0x000fe200078e00ff */
[----:B------:R-:W4:Y:S02]  /*0be0*/  @!P3 LDS R7, [UR8+0x38] ;  /* 0x00003808ff07b984 */ /* 0x000f240008000800 */
[----:B---3--:R-:W-:Y:S02]  /*0bf0*/  LOP3.LUT R2, R2, 0xff000000, R3, 0xb8, !PT ;  /* 0xff00000002027812 */ /* 0x008fe400078eb803 */
[----:B----4-:R-:W-:-:S03]  /*0c00*/  @!P3 LOP3.LUT R3, R7, 0xff, R6, 0xb8, !PT ;  /* 0x000000ff0703b812 */ /* 0x010fc600078eb806 */
[----:B------:R5:W-:Y:S04]  /*0c10*/  STS [UR8+0x34], R2 ;  /* 0x00003402ff007988 */ /* 0x000be80008000808 */
[----:B------:R5:W-:Y:S02]  /*0c20*/  @!P3 STS [UR8+0x38], R3 ;  /* 0x00003803ff00b988 */ /* 0x000be40008000808 */
.L_x_23:
[----:B------:R-:W-:Y:S05]  /*0c30*/  BSYNC.RECONVERGENT B1 ;  /* 0x0000000000017941 */ /* 0x000fea0003800200 */
.L_x_22:
[----:B------:R-:W-:Y:S04]  /*0c40*/  BSSY.RECONVERGENT B1, `(.L_x_24) ;  /* 0x0000004000017945 */ /* 0x000fe80003800200 */
[----:B------:R-:W-:Y:S05]  /*0c50*/  @P3 BRA `(.L_x_25) ;  /* 0x0000000000083947 */ /* 0x000fea0003800000 */
[----:B------:R2:W-:Y:S04]  /*0c60*/  STS [UR8+0x24], R11 ;  /* 0x0000240bff007988 */ /* 0x0005e80008000808 */
[----:B------:R2:W-:Y:S02]  /*0c70*/  STS [UR8+0x20], R5 ;  /* 0x00002005ff007988 */ /* 0x0005e40008000808 */
.L_x_25:
[----:B------:R-:W-:Y:S05]  /*0c80*/  BSYNC.RECONVERGENT B1 ;  /* 0x0000000000017941 */ /* 0x000fea0003800200 */
.L_x_24:
[----:B------:R-:W-:Y:S04]  /*0c90*/  BSSY.RECONVERGENT B1, `(.L_x_26) ;  /* 0x000000e000017945 */ /* 0x000fe80003800200 */
[----:B------:R-:W-:Y:S05]  /*0ca0*/  @P3 BRA `(.L_x_27) ;  /* 0x0000000000303947 */ /* 0x000fea0003800000 */
[----:B-----5:R-:W5:Y:S01]  /*0cb0*/  LDS R3, [UR8+0x34] ;  /* 0x00003408ff037984 */ /* 0x020f620008000800 */
[----:B----4-:R-:W4:Y:S03]  /*0cc0*/  LDC.64 R6, c[0x0][0x3b0] ;  /* 0x0000ec00ff067b82 */ /* 0x010f260000000a00 */
[----:B---3--:R-:W3:Y:S01]  /*0cd0*/  LDS R2, [UR8+0x1c] ;  /* 0x00001c08ff027984 */ /* 0x008ee20008000800 */
[C---:B----4-:R-:W-:Y:S01]  /*0ce0*/  SHF.L.U64.HI R7, R6.reuse, 0x1, R7 ;  /* 0x0000000106077819 */ /* 0x050fe20000010207 */
[----:B------:R-:W-:-:S03]  /*0cf0*/  IMAD.SHL.U32 R6, R6, 0x2, RZ ;  /* 0x0000000206067824 */ /* 0x000fc600078e00ff */
[--C-:B------:R-:W-:Y:S02]  /*0d00*/  SHF.R.U32.HI R9, RZ, 0x4, R7.reuse ;  /* 0x00000004ff097819 */ /* 0x100fe40000011607 */
[----:B------:R-:W-:-:S05]  /*0d10*/  SHF.R.U64 R6, R6, 0x4, R7 ;  /* 0x0000000406067819 */ /* 0x000fca0000001207 */
[----:B------:R4:W-:Y:S01]  /*0d20*/  STS [UR8+0xc], R6 ;  /* 0x00000c06ff007988 */ /* 0x0009e20008000808 */
[----:B-----5:R-:W-:Y:S02]  /*0d30*/  LOP3.LUT R3, R3, 0x7, RZ, 0xb8, !PT ;  /* 0x0000000703037812 */ /* 0x020fe400078eb8ff */
[----:B---3--:R-:W-:-:S03]  /*0d40*/  LOP3.LUT R2, R2, 0xf, R9, 0xb8, !PT ;  /* 0x0000000f02027812 */ /* 0x008fc600078eb809 */
[----:B------:R4:W-:Y:S04]  /*0d50*/  STS [UR8+0x34], R3 ;  /* 0x00003403ff007988 */ /* 0x0009e80008000808 */
[----:B------:R4:W-:Y:S02]  /*0d60*/  STS [UR8+0x1c], R2 ;  /* 0x00001c02ff007988 */ /* 0x0009e40008000808 */
.L_x_27:
[----:B------:R-:W-:Y:S05]  /*0d70*/  BSYNC.RECONVERGENT B1 ;  /* 0x0000000000017941 */ /* 0x000fea0003800200 */
.L_x_26:
[----:B------:R-:W-:Y:S04]  /*0d80*/  BSSY.RECONVERGENT B2, `(.L_x_28) ;  /* 0x000001a000027945 */ /* 0x000fe80003800200 */
[----:B------:R-:W-:Y:S04]  /*0d90*/  BSSY.RELIABLE B1, `(.L_x_29) ;  /* 0x0000015000017945 */ /* 0x000fe80003800100 */
[----:B------:R-:W-:Y:S05]  /*0da0*/  @P3 BRA `(.L_x_30) ;  /* 0x0000000000203947 */ /* 0x000fea0003800000 */
[----:B---345:R-:W3:Y:S02]  /*0db0*/  LDS R2, [UR8+0x34] ;  /* 0x00003408ff027984 */ /* 0x038ee40008000800 */
[----:B---3--:R-:W-:-:S05]  /*0dc0*/  LOP3.LUT R2, R2, 0x38, RZ, 0xb8, !PT ;  /* 0x0000003802027812 */ /* 0x008fca00078eb8ff */
[----:B------:R3:W-:Y:S01]  /*0dd0*/  STS [UR8+0x34], R2 ;  /* 0x00003402ff007988 */ /* 0x0007e20008000808 */
[----:B------:R-:W-:Y:S05]  /*0de0*/  @P3 BRA `(.L_x_31) ;  /* 0x0000000000203947 */ /* 0x000fea0003800000 */
[----:B---3--:R-:W3:Y:S01]  /*0df0*/  LDS R2, [UR8+0x8] ;  /* 0x00000808ff027984 */ /* 0x008ee20008000800 */
[----:B------:R-:W-:-:S05]  /*0e00*/  IMAD.MOV.U32 R3, RZ, RZ, 0x780 ;  /* 0x00000780ff037424 */ /* 0x000fca00078e00ff */
[----:B---3--:R-:W-:-:S05]  /*0e10*/  LOP3.LUT R2, R2, 0x500, R3, 0xd8, !PT ;  /* 0x0000050002027812 */ /* 0x008fca00078ed803 */
[----:B------:R3:W-:Y:S02]  /*0e20*/  STS [UR8+0x8], R2 ;  /* 0x00000802ff007988 */ /* 0x0007e40008000808 */
.L_x_30:
[----:B------:R-:W-:Y:S05]  /*0e30*/  @P3 BRA `(.L_x_32) ;  /* 0x0000000000283947 */ /* 0x000fea0003800000 */
[----:B---345:R-:W3:Y:S02]  /*0e40*/  LDS R2, [UR8+0x8] ;  /* 0x00000808ff027984 */ /* 0x038ee40008000800 */
[----:B---3--:R-:W-:-:S05]  /*0e50*/  LOP3.LUT R2, R2, 0x1800, RZ, 0xb8, !PT ;  /* 0x0000180002027812 */ /* 0x008fca00078eb8ff */
[----:B------:R4:W-:Y:S02]  /*0e60*/  STS [UR8+0x8], R2 ;  /* 0x00000802ff007988 */ /* 0x0009e40008000808 */
.L_x_31:
[----:B------:R-:W-:Y:S05]  /*0e70*/  @P3 BREAK.RELIABLE B1 ;  /* 0x0000000000013942 */ /* 0x000fea0003800100 */
[----:B------:R-:W-:Y:S05]  /*0e80*/  @P3 BRA `(.L_x_33) ;  /* 0x0000000000243947 */ /* 0x000fea0003800000 */
[----:B---34-:R-:W3:Y:S01]  /*0e90*/  LDS R2, [UR8+0x8] ;  /* 0x00000808ff027984 */ /* 0x018ee20008000800 */
[----:B------:R-:W-:-:S05]  /*0ea0*/  IMAD.MOV.U32 R3, RZ, RZ, 0x6000 ;  /* 0x00006000ff037424 */ /* 0x000fca00078e00ff */
[----:B---3--:R-:W-:-:S04]  /*0eb0*/  LOP3.LUT R2, R2, 0x6000, R3, 0xd8, !PT ;  /* 0x0000600002027812 */ /* 0x008fc800078ed803 */
[----:B------:R-:W-:-:S05]  /*0ec0*/  LOP3.LUT R2, R2, 0x400000, RZ, 0xb8, !PT ;  /* 0x0040000002027812 */ /* 0x000fca00078eb8ff */
[----:B------:R3:W-:Y:S02]  /*0ed0*/  STS [UR8+0x8], R2 ;  /* 0x00000802ff007988 */ /* 0x0007e40008000808 */
.L_x_32:
[----:B------:R-:W-:Y:S05]  /*0ee0*/  BSYNC.RELIABLE B1 ;  /* 0x0000000000017941 */ /* 0x000fea0003800100 */
.L_x_29:
[----:B---345:R-:W3:Y:S02]  /*0ef0*/  @!P3 LDS R2, [UR8+0x8] ;  /* 0x00000808ff02b984 */ /* 0x038ee40008000800 */
[----:B---3--:R-:W-:-:S05]  /*0f00*/  @!P3 LOP3.LUT R2, R2, 0x8000, RZ, 0xb8, !PT ;  /* 0x000080000202b812 */ /* 0x008fca00078eb8ff */
[----:B------:R5:W-:Y:S02]  /*0f10*/  @!P3 STS [UR8+0x8], R2 ;  /* 0x00000802ff00b988 */ /* 0x000be40008000808 */
.L_x_33:
[----:B------:R-:W-:Y:S05]  /*0f20*/  BSYNC.RECONVERGENT B2 ;  /* 0x0000000000027941 */ /* 0x000fea0003800200 */
.L_x_28:
[----:B------:R-:W-:Y:S05]  /*0f30*/  WARPSYNC.ALL ;  /* 0x0000000000007948 */ /* 0x000fea0003800000 */
[----:B------:R-:W-:Y:S01]  /*0f40*/  NOP ;  /* 0x0000000000007918 */ /* 0x000fe20000000000 */
[----:B------:R-:W-:-:S04]  /*0f50*/  UIADD3 UR5, UPT, UPT, UR4, 0x80, URZ ;  /* 0x0000008004057890 */ /* 0x000fc8000fffe0ff */
[----:B------:R-:W-:-:S04]  /*0f60*/  UIADD3 UR22, UP0, UPT, UR5, UR16, URZ ;  /* 0x0000001005167290 */ /* 0x000fc8000ff1e0ff */
[----:B------:R-:W-:Y:S01]  /*0f70*/  ULEA.HI.X.SX32 UR23, UR5, UR17, 0x1, UP0 ;  /* 0x0000001105177291 */ /* 0x000fe200080f0eff */
[----:B------:R-:W-:Y:S11]  /*0f80*/  @P0 BRA `(.L_x_34) ;  /* 0x0000000000300947 */ /* 0x000ff60003800000 */
[----:B---345:R-:W3:Y:S01]  /*0f90*/  S2R R2, SR_LANEID ;  /* 0x0000000000027919 */ /* 0x038ee20000000000 */
[----:B------:R-:W-:Y:S05]  /*0fa0*/  WARPSYNC.ALL ;  /* 0x0000000000007948 */ /* 0x000fea0003800000 */
[----:B------:R-:W-:Y:S01]  /*0fb0*/  NOP ;  /* 0x0000000000007918 */ /* 0x000fe20000000000 */
[----:B---3--:R-:W-:-:S05]  /*0fc0*/  IMAD.SHL.U32 R6, R2, 0x4, RZ ;  /* 0x0000000402067824 */ /* 0x008fca00078e00ff */
[----:B------:R-:W3:Y:S01]  /*0fd0*/  LDS R7, [R6+UR8] ;  /* 0x0000000806077984 */ /* 0x000ee20008000800 */
[----:B------:R-:W-:-:S05]  /*0fe0*/  IADD3 R2, P1, PT, R6, UR22, RZ ;  /* 0x0000001606027c10 */ /* 0x000fca000ff3e0ff */
[----:B------:R-:W-:-:S05]  /*0ff0*/  IMAD.X R3, RZ, RZ, UR23, P1 ;  /* 0x00000017ff037e24 */ /* 0x000fca00088e06ff */
[----:B---3--:R3:W4:Y:S01]  /*1000*/  ATOMG.E.EXCH.STRONG.GPU PT, RZ, [R2], R7 ;  /* 0x0000000702ff73a8 */ /* 0x00872200041ee100 */
[----:B------:R-:W-:-:S04]  /*1010*/  DEPBAR {5,4,3,2,1,0} ;  /* 0x0000003f0000791a */ /* 0x000fc80000000000 */
[----:B------:R-:W5:Y:S02]  /*1020*/  CCTL.E.C.LDCU.IV.DEEP [UR22] ;  /* 0x0000000016007540 */ /* 0x000f640009c08000 */
[----:B-----5:R3:W-:Y:S01]  /*1030*/  UTMACCTL.IV [UR22] ;  /* 0x00000000160079b9 */ /* 0x0207e20008000000 */
[----:B------:R-:W-:Y:S01]  /*1040*/  NOP ;  /* 0x0000000000007918 */ /* 0x000fe20000000000 */
.L_x_34:
[----:B------:R-:W-:Y:S05]  /*1050*/  @P0 BRA `(.L_x_35) ;  /* 0x00000000000c0947 */ /* 0x000fea0003800000 */
[----:B------:R0:W-:Y:S01]  /*1060*/  UTMACMDFLUSH ;  /* 0x00000000000079b7 */ /* 0x0001e20000000000 */
[----:B------:R-:W-:Y:S05]  /*1070*/  @P0 BRA `(.L_x_35) ;  /* 0x0000000000040947 */ /* 0x000fea0003800000 */
[----:B------:R-:W-:-:S04]  /*1080*/  DEPBAR.LE SB0, 0x0 ;  /* 0x000080000000791a */ /* 0x000fc80000000000 */
.L_x_35:
[----:B------:R-:W-:Y:S05]  /*1090*/  WARPSYNC.ALL ;  /* 0x0000000000007948 */ /* 0x000fea0003800000 */
[----:B------:R-:W-:Y:S01]  /*10a0*/  NOP ;  /* 0x0000000000007918 */ /* 0x000fe20000000000 */
[----:B----4-:R-:W-:Y:S06]  /*10b0*/  BAR.SYNC.DEFER_BLOCKING 0x0 ;  /* 0x0000000000007b1d */ /* 0x010fec0000010000 */
[----:B------:R-:W-:Y:S02]  /*10c0*/  BSSY.RECONVERGENT B2, `(.L_x_36) ;  /* 0x000000b000027945 */ /* 0x000fe40003800200 */
[----:B------:R-:W-:Y:S06]  /*10d0*/  BAR.SYNC.DEFER_BLOCKING 0x0 ;  /* 0x0000000000007b1d */ /* 0x000fec0000010000 */
[----:B------:R4:W-:Y:S01]  /*10e0*/  @!P0 STS [R10], RZ ;  /* 0x000000ff0a008388 */ /* 0x0009e20000000800 */
[----:B------:R-:W-:Y:S01]  /*10f0*/  NOP ;  /* 0x0000000000007918 */ /* 0x000fe20000000000 */
[----:B------:R-:W-:Y:S05]  /*1100*/  @P3 BRA `(.L_x_37) ;  /* 0x0000000000183947 */ /* 0x000fea0003800000 */
[----:B---3-5:R-:W3:Y:S01]  /*1110*/  LDS R2, [UR8+0x8] ;  /* 0x00000808ff027984 */ /* 0x028ee20008000800 */
[----:B------:R-:W5:Y:S01]  /*1120*/  LDC.64 R6, c[0x0][0x390] ;  /* 0x0000e400ff067b82 */ /* 0x000f620000000a00 */
[----:B------:R-:W-:Y:S02]  /*1130*/  IMAD.MOV.U32 R3, RZ, RZ, 0x70 ;  /* 0x00000070ff037424 */ /* 0x000fe400078e00ff */
[----:B-----5:R5:W-:Y:S03]  /*1140*/  STS.64 [UR8], R6 ;  /* 0x00000006ff007988 */ /* 0x020be60008000a08 */
[----:B---3--:R-:W-:-:S05]  /*1150*/  LOP3.LUT R2, R2, 0x10, R3, 0xd8, !PT ;  /* 0x0000001002027812 */ /* 0x008fca00078ed803 */
[----:B------:R5:W-:Y:S02]  /*1160*/  STS [UR8+0x8], R2 ;  /* 0x00000802ff007988 */ /* 0x000be40008000808 */
.L_x_37:
[----:B---3--:R-:W-:Y:S05]  /*1170*/  BSYNC.RECONVERGENT B2 ;  /* 0x0000000000027941 */ /* 0x008fea0003800200 */
.L_x_36:
[----:B------:R-:W-:Y:S04]  /*1180*/  BSSY.RECONVERGENT B3, `(.L_x_38) ;  /* 0x0000011000037945 */ /* 0x000fe80003800200 */
[----:B------:R-:W-:Y:S04]  /*1190*/  BSSY.RELIABLE B2, `(.L_x_39) ;  /* 0x000000e000027945 */ /* 0x000fe80003800100 */
[----:B------:R-:W-:Y:S05]  /*11a0*/  @P3 BRA `(.L_x_40) ;  /* 0x0000000000243947 */ /* 0x000fea0003800000 */
[----:B-----5:R-:W3:Y:S01]  /*11b0*/  LDS R2, [UR8+0x34] ;  /* 0x00003408ff027984 */ /* 0x020ee20008000800 */
[----:B------:R-:W-:-:S05]  /*11c0*/  IMAD.MOV.U32 R3, RZ, RZ, 0x3f000000 ;  /* 0x3f000000ff037424 */ /* 0x000fca00078e00ff */
[----:B---3--:R-:W-:-:S05]  /*11d0*/  LOP3.LUT R2, R2, 0xff000000, R3, 0xb8, !PT ;  /* 0xff00000002027812 */ /* 0x008fca00078eb803 */
[----:B------:R3:W-:Y:S01]  /*11e0*/  STS [UR8+0x34], R2 ;  /* 0x00003402ff007988 */ /* 0x0007e20008000808 */
[----:B------:R-:W-:Y:S05]  /*11f0*/  @P3 BRA `(.L_x_41) ;  /* 0x00000000001c3947 */ /* 0x000fea0003800000 */
[----:B---3--:R-:W3:Y:S01]  /*1200*/  LDS R2, [UR8+0x38] ;  /* 0x00003808ff027984 */ /* 0x008ee20008000800 */
[----:B------:R-:W-:-:S05]  /*1210*/  IMAD.MOV.U32 R3, RZ, RZ, 0x7f ;  /* 0x0000007fff037424 */ /* 0x000fca00078e00ff */
[----:B---3--:R-:W-:-:S05]  /*1220*/  LOP3.LUT R2, R2, 0xff, R3, 0xb8, !PT ;  /* 0x000000ff02027812 */ /* 0x008fca00078eb803 */
[----:B------:R3:W-:Y:S02]  /*1230*/  STS [UR8+0x38], R2 ;  /* 0x00003802ff007988 */ /* 0x0007e40008000808 */
.L_x_40:
[----:B------:R-:W-:Y:S05]  /*1240*/  @P3 BREAK.RELIABLE B2 ;  /* 0x0000000000023942 */ /* 0x000fea0003800100 */
[----:B------:R-:W-:Y:S05]  /*1250*/  @P3 BRA `(.L_x_42) ;  /* 0x00000000000c3947 */ /* 0x000fea0003800000 */
[----:B------:R2:W-:Y:S02]  /*1260*/  STS [UR8+0x20], R5 ;  /* 0x00002005ff007988 */ /* 0x0005e40008000808 */
.L_x_41:
[----:B------:R-:W-:Y:S05]  /*1270*/  BSYNC.RELIABLE B2 ;  /* 0x0000000000027941 */ /* 0x000fea0003800100 */
.L_x_39:
[----:B------:R2:W-:Y:S02]  /*1280*/  @!P3 STS [UR8+0x24], R4 ;  /* 0x00002404ff00b988 */ /* 0x0005e40008000808 */
.L_x_42:
[----:B------:R-:W-:Y:S05]  /*1290*/  BSYNC.RECONVERGENT B3 ;  /* 0x0000000000037941 */ /* 0x000fea0003800200 */
.L_x_38:
[----:B------:R-:W-:Y:S05]  /*12a0*/  WARPSYNC.ALL ;  /* 0x0000000000007948 */ /* 0x000fea0003800000 */
[----:B------:R-:W-:Y:S01]  /*12b0*/  NOP ;  /* 0x0000000000007918 */ /* 0x000fe20000000000 */
[----:B------:R-:W-:Y:S04]  /*12c0*/  BSSY.RECONVERGENT B3, `(.L_x_43) ;  /* 0x000000e000037945 */ /* 0x000fe80003800200 */
[----:B------:R-:W-:Y:S05]  /*12d0*/  @P3 BRA `(.L_x_44) ;  /* 0x0000000000303947 */ /* 0x000fea0003800000 */
[----:B------:R-:W2:Y:S02]  /*12e0*/  LDS R3, [UR8+0x34] ;  /* 0x00003408ff037984 */ /* 0x000ea40008000800 */
[----:B--2---:R-:W2:Y:S02]  /*12f0*/  LDC.64 R4, c[0x0][0x3b8] ;  /* 0x0000ee00ff047b82 */ /* 0x004ea40000000a00 */
[----:B---3-5:R-:W3:Y:S01]  /*1300*/  LDS R2, [UR8+0x1c] ;  /* 0x00001c08ff027984 */ /* 0x028ee20008000800 */
[C---:B--2---:R-:W-:Y:S01]  /*1310*/  SHF.L.U64.HI R5, R4.reuse, 0x1, R5 ;  /* 0x0000000104057819 */ /* 0x044fe20000010205 */
[----:B------:R-:W-:-:S03]  /*1320*/  IMAD.SHL.U32 R4, R4, 0x2, RZ ;  /* 0x0000000204047824 */ /* 0x000fc600078e00ff */
[--C-:B------:R-:W-:Y:S02]  /*1330*/  SHF.R.U32.HI R7, RZ, 0x4, R5.reuse ;  /* 0x00000004ff077819 */ /* 0x100fe40000011605 */
[----:B------:R-:W-:-:S05]  /*1340*/  SHF.R.U64 R4, R4, 0x4, R5 ;  /* 0x0000000404047819 */ /* 0x000fca0000001205 */
[----:B------:R2:W-:Y:S01]  /*1350*/  STS [UR8+0xc], R4 ;  /* 0x00000c04ff007988 */ /* 0x0005e20008000808 */
[----:B------:R-:W-:Y:S02]  /*1360*/  LOP3.LUT R3, R3, 0x7, RZ, 0xb8, !PT ;  /* 0x0000000703037812 */ /* 0x000fe400078eb8ff */
[----:B---3--:R-:W-:-:S03]  /*1370*/  LOP3.LUT R2, R2, 0xf, R7, 0xb8, !PT ;  /* 0x0000000f02027812 */ /* 0x008fc600078eb807 */
[----:B------:R2:W-:Y:S04]  /*1380*/  STS [UR8+0x34], R3 ;  /* 0x00003403ff007988 */ /* 0x0005e80008000808 */
[----:B------:R2:W-:Y:S02]  /*1390*/  STS [UR8+0x1c], R2 ;  /* 0x00001c02ff007988 */ /* 0x0005e40008000808 */
.L_x_44:
[----:B------:R-:W-:Y:S05]  /*13a0*/  BSYNC.RECONVERGENT B3 ;  /* 0x0000000000037941 */ /* 0x000fea0003800200 */
.L_x_43:
[----:B------:R-:W-:Y:S04]  /*13b0*/  BSSY.RECONVERGENT B4, `(.L_x_45) ;  /* 0x000001a000047945 */ /* 0x000fe80003800200 */
[----:B------:R-:W-:Y:S04]  /*13c0*/  BSSY.RELIABLE B3, `(.L_x_46) ;  /* 0x0000015000037945 */ /* 0x000fe80003800100 */
[----:B------:R-:W-:Y:S05]  /*13d0*/  @P3 BRA `(.L_x_47) ;  /* 0x0000000000203947 */ /* 0x000fea0003800000 */
[----:B--23-5:R-:W2:Y:S02]  /*13e0*/  LDS R2, [UR8+0x34] ;  /* 0x00003408ff027984 */ /* 0x02cea40008000800 */
[----:B--2---:R-:W-:-:S05]  /*13f0*/  LOP3.LUT R2, R2, 0x38, RZ, 0xb8, !PT ;  /* 0x0000003802027812 */ /* 0x004fca00078eb8ff */
[----:B------:R2:W-:Y:S01]  /*1400*/  STS [UR8+0x34], R2 ;  /* 0x00003402ff007988 */ /* 0x0005e20008000808 */
[----:B------:R-:W-:Y:S05]  /*1410*/  @P3 BRA `(.L_x_48) ;  /* 0x0000000000203947 */ /* 0x000fea0003800000 */
[----:B--2---:R-:W2:Y:S01]  /*1420*/  LDS R2, [UR8+0x8] ;  /* 0x00000808ff027984 */ /* 0x004ea20008000800 */
[----:B------:R-:W-:-:S05]  /*1430*/  IMAD.MOV.U32 R3, RZ, RZ, 0x780 ;  /* 0x00000780ff037424 */ /* 0x000fca00078e00ff */
[----:B--2---:R-:W-:-:S05]  /*1440*/  LOP3.LUT R2, R2, 0x500, R3, 0xd8, !PT ;  /* 0x0000050002027812 */ /* 0x004fca00078ed803 */
[----:B------:R2:W-:Y:S02]  /*1450*/  STS [UR8+0x8], R2 ;  /* 0x00000802ff007988 */ /* 0x0005e40008000808 */
.L_x_47:
[----:B------:R-:W-:Y:S05]  /*1460*/  @P3 BRA `(.L_x_49) ;  /* 0x0000000000283947 */ /* 0x000fea0003800000 */
[----:B--23-5:R-:W2:Y:S02]  /*1470*/  LDS R2, [UR8+0x8] ;  /* 0x00000808ff027984 */ /* 0x02cea40008000800 */
[----:B--2---:R-:W-:-:S05]  /*1480*/  LOP3.LUT R2, R2, 0x1800, RZ, 0xb8, !PT ;  /* 0x0000180002027812 */ /* 0x004fca00078eb8ff */
[----:B------:R3:W-:Y:S02]  /*1490*/  STS [UR8+0x8], R2 ;  /* 0x00000802ff007988 */ /* 0x0007e40008000808 */
.L_x_48:
[----:B------:R-:W-:Y:S05]  /*14a0*/  @P3 BREAK.RELIABLE B3 ;  /* 0x0000000000033942 */ /* 0x000fea0003800100 */
[----:B------:R-:W-:Y:S05]  /*14b0*/  @P3 BRA `(.L_x_50) ;  /* 0x0000000000243947 */ /* 0x000fea0003800000 */
[----:B--23--:R-:W2:Y:S01]  /*14c0*/  LDS R2, [UR8+0x8] ;  /* 0x00000808ff027984 */ /* 0x00cea20008000800 */
[----:B------:R-:W-:-:S05]  /*14d0*/  IMAD.MOV.U32 R3, RZ, RZ, 0x6000 ;  /* 0x00006000ff037424 */ /* 0x000fca00078e00ff */
[----:B--2---:R-:W-:-:S04]  /*14e0*/  LOP3.LUT R2, R2, 0x6000, R3, 0xd8, !PT ;  /* 0x0000600002027812 */ /* 0x004fc800078ed803 */
[----:B------:R-:W-:-:S05]  /*14f0*/  LOP3.LUT R2, R2, 0x400000, RZ, 0xb8, !PT ;  /* 0x0040000002027812 */ /* 0x000fca00078eb8ff */
[----:B------:R2:W-:Y:S02]  /*1500*/  STS [UR8+0x8], R2 ;  /* 0x00000802ff007988 */ /* 0x0005e40008000808 */
.L_x_49:
[----:B------:R-:W-:Y:S05]  /*1510*/  BSYNC.RELIABLE B3 ;  /* 0x0000000000037941 */ /* 0x000fea0003800100 */
.L_x_46:
[----:B--23-5:R-:W2:Y:S02]  /*1520*/  @!P3 LDS R2, [UR8+0x8] ;  /* 0x00000808ff02b984 */ /* 0x02cea40008000800 */
[----:B--2---:R-:W-:-:S05]  /*1530*/  @!P3 LOP3.LUT R2, R2, 0x8000, RZ, 0xb8, !PT ;  /* 0x000080000202b812 */ /* 0x004fca00078eb8ff */
[----:B------:R5:W-:Y:S02]  /*1540*/  @!P3 STS [UR8+0x8], R2 ;  /* 0x00000802ff00b988 */ /* 0x000be40008000808 */
.L_x_50:
[----:B------:R-:W-:Y:S05]  /*1550*/  BSYNC.RECONVERGENT B4 ;  /* 0x0000000000047941 */ /* 0x000fea0003800200 */
.L_x_45:
[----:B------:R-:W-:Y:S05]  /*1560*/  WARPSYNC.ALL ;  /* 0x0000000000007948 */ /* 0x000fea0003800000 */
[----:B------:R-:W-:Y:S01]  /*1570*/  NOP ;  /* 0x0000000000007918 */ /* 0x000fe20000000000 */
[----:B------:R-:W-:-:S04]  /*1580*/  UIADD3 UR4, UPT, UPT, UR4, 0x100, URZ ;  /* 0x0000010004047890 */ /* 0x000fc8000fffe0ff */
[----:B------:R-:W-:-:S04]  /*1590*/  UIADD3 UR16, UP0, UPT, UR4, UR16, URZ ;  /* 0x0000001004107290 */ /* 0x000fc8000ff1e0ff */
[----:B------:R-:W-:Y:S01]  /*15a0*/  ULEA.HI.X.SX32 UR17, UR4, UR17, 0x1, UP0 ;  /* 0x0000001104117291 */ /* 0x000fe200080f0eff */
[----:B------:R-:W-:Y:S11]  /*15b0*/  @P0 BRA `(.L_x_51) ;  /* 0x0000000000300947 */ /* 0x000ff60003800000 */
[----:B--23-5:R-:W2:Y:S01]  /*15c0*/  S2R R2, SR_LANEID ;  /* 0x0000000000027919 */ /* 0x02cea20000000000 */
[----:B------:R-:W-:Y:S05]  /*15d0*/  WARPSYNC.ALL ;  /* 0x0000000000007948 */ /* 0x000fea0003800000 */
[----:B------:R-:W-:Y:S01]  /*15e0*/  NOP ;  /* 0x0000000000007918 */ /* 0x000fe20000000000 */
[----:B--2---:R-:W-:-:S05]  /*15f0*/  IMAD.SHL.U32 R4, R2, 0x4, RZ ;  /* 0x0000000402047824 */ /* 0x004fca00078e00ff */
[----:B------:R-:W2:Y:S01]  /*1600*/  LDS R5, [R4+UR8] ;  /* 0x0000000804057984 */ /* 0x000ea20008000800 */
[----:B------:R-:W-:-:S05]  /*1610*/  IADD3 R2, P1, PT, R4, UR16, RZ ;  /* 0x0000001004027c10 */ /* 0x000fca000ff3e0ff */
[----:B------:R-:W-:-:S05]  /*1620*/  IMAD.X R3, RZ, RZ, UR17, P1 ;  /* 0x00000011ff037e24 */ /* 0x000fca00088e06ff */
[----:B--2---:R2:W3:Y:S01]  /*1630*/  ATOMG.E.EXCH.STRONG.GPU PT, RZ, [R2], R5 ;  /* 0x0000000502ff73a8 */ /* 0x0044e200041ee100 */
[----:B------:R-:W-:-:S04]  /*1640*/  DEPBAR {5,4,3,2,1,0} ;  /* 0x0000003f0000791a */ /* 0x000fc80000000000 */
[----:B------:R-:W5:Y:S02]  /*1650*/  CCTL.E.C.LDCU.IV.DEEP [UR16] ;  /* 0x0000000010007540 */ /* 0x000f640009c08000 */
[----:B-----5:R2:W-:Y:S01]  /*1660*/  UTMACCTL.IV [UR16] ;  /* 0x00000000100079b9 */ /* 0x0205e20008000000 */
[----:B------:R-:W-:Y:S01]  /*1670*/  NOP ;  /* 0x0000000000007918 */ /* 0x000fe20000000000 */
.L_x_51:
[----:B------:R-:W-:Y:S05]  /*1680*/  @P0 BRA `(.L_x_52) ;  /* 0x00000000000c0947 */ /* 0x000fea0003800000 */
[----:B------:R0:W-:Y:S01]  /*1690*/  UTMACMDFLUSH ;  /* 0x00000000000079b7 */ /* 0x0001e20000000000 */
[----:B------:R-:W-:Y:S05]  /*16a0*/  @P0 BRA `(.L_x_52) ;  /* 0x0000000000040947 */ /* 0x000fea0003800000 */
[----:B------:R-:W-:-:S04]  /*16b0*/  DEPBAR.LE SB0, 0x0 ;  /* 0x000080000000791a */ /* 0x000fc80000000000 */
.L_x_52:
[----:B------:R-:W-:Y:S05]  /*16c0*/  WARPSYNC.ALL ;  /* 0x0000000000007948 */ /* 0x000fea0003800000 */
[----:B------:R-:W-:Y:S01]  /*16d0*/  NOP ;  /* 0x0000000000007918 */ /* 0x000fe20000000000 */
[----:B---3--:R-:W-:Y:S01]  /*16e0*/  BAR.SYNC.DEFER_BLOCKING 0x0 ;  /* 0x0000000000007b1d */ /* 0x008fe20000010000 */
[----:B--2--5:R-:W-:Y:S01]  /*16f0*/  SHF.R.U32.HI R2, RZ, 0x5, R0 ;  /* 0x00000005ff027819 */ /* 0x024fe20000011600 */
[----:B------:R-:W-:-:S03]  /*1700*/  USHF.L.U32 UR19, UR19, 0x7, URZ ;  /* 0x0000000713137899 */ /* 0x000fc600080006ff */
[----:B------:R-:W-:Y:S01]  /*1710*/  R2UR UR18, R2 ;  /* 0x00000000021272ca */ /* 0x000fe200000e0000 */
[----:B------:R-:W-:Y:S01]  /*1720*/  VOTEU.ALL UP0, P3 ;  /* 0x0000000000ff7886 */ /* 0x000fe20001800000 */
[----:B------:R-:W-:Y:S01]  /*1730*/  UMOV UR4, 0x1 ;  /* 0x0000000100047882 */ /* 0x000fe20000000000 */
[----:B------:R-:W-:Y:S01]  /*1740*/  VOTEU.ALL UP1, P3 ;  /* 0x0000000000ff7886 */ /* 0x000fe20001820000 */
[----:B------:R-:W-:Y:S02]  /*1750*/  BSSY.RECONVERGENT B4, `(.L_x_53) ;  /* 0x0000018000047945 */ /* 0x000fe40003800200 */
[----:B------:R-:W-:-:S04]  /*1760*/  @!UP0 UIADD3 UR10, UPT, UPT, -UR4, 0x100000, URZ ;  /* 0x00100000040a8890 */ /* 0x000fc8000fffe1ff */
[----:B------:R-:W-:Y:S02]  /*1770*/  @!UP0 USHF.L.U32 UR11, UR10, 0xb, URZ ;  /* 0x0000000b0a0b8899 */ /* 0x000fe400080006ff */
[----:B------:R-:W-:Y:S02]  /*1780*/  @!UP0 USHF.L.U32 UR10, UR10, 0x1, URZ ;  /* 0x000000010a0a8899 */ /* 0x000fe400080006ff */
[----:B------:R-:W-:-:S04]  /*1790*/  @!UP0 UIADD3 UR4, UPT, UPT, -UR4, 0x100000, URZ ;  /* 0x0010000004048890 */ /* 0x000fc8000fffe1ff */
[----:B------:R-:W-:Y:S02]  /*17a0*/  @!UP0 USHF.L.U32 UR5, UR4, 0xb, URZ ;  /* 0x0000000b04058899 */ /* 0x000fe400080006ff */
[----:B------:R-:W-:Y:S01]  /*17b0*/  @!UP0 USHF.L.U32 UR4, UR4, 0x1, URZ ;  /* 0x0000000104048899 */ /* 0x000fe200080006ff */
[----:B------:R-:W-:Y:S01]  /*17c0*/  VOTEU.ALL UP0, P3 ;  /* 0x0000000000ff7886 */ /* 0x000fe20001800000 */
[----:B------:R-:W2:Y:S04]  /*17d0*/  FENCE.VIEW.ASYNC.S ;  /* 0x00000000000073c6 */ /* 0x000ea80000000000 */
[----:B--2---:R2:W3:Y:S06]  /*17e0*/  @!UP0 SYNCS.EXCH.64 URZ, [UR8+0x10000], UR10 ;  /* 0x0100000a08ff85b2 */ /* 0x0044ec0008000100 */
[----:B------:R2:W3:Y:S02]  /*17f0*/  @!UP1 SYNCS.EXCH.64 URZ, [UR8+0x10020], UR4 ;  /* 0x0100200408ff95b2 */ /* 0x0004e40008000100 */
[----:B---3--:R-:W-:Y:S06]  /*1800*/  BAR.SYNC.DEFER_BLOCKING 0x0 ;  /* 0x0000000000007b1d */ /* 0x008fec0000010000 */
[----:B------:R-:W-:Y:S05]  /*1810*/  @P3 BRA `(.L_x_54) ;  /* 0x00000000002c3947 */ /* 0x000fea0003800000 */
[----:B--2---:R-:W-:Y:S02]  /*1820*/  UMOV UR4, 0x1 ;  /* 0x0000000100047882 */ /* 0x004fe40000000000 */
[----:B------:R-:W-:-:S04]  /*1830*/  UIADD3 UR10, UPT, UPT, -UR4, 0x100000, URZ ;  /* 0x00100000040a7890 */ /* 0x000fc8000fffe1ff */
[----:B------:R-:W-:Y:S02]  /*1840*/  USHF.L.U32 UR11, UR10, 0xb, URZ ;  /* 0x0000000b0a0b7899 */ /* 0x000fe400080006ff */
[----:B------:R-:W-:Y:S02]  /*1850*/  USHF.L.U32 UR10, UR10, 0x1, URZ ;  /* 0x000000010a0a7899 */ /* 0x000fe400080006ff */
[----:B------:R-:W-:-:S04]  /*1860*/  UIADD3 UR4, UPT, UPT, -UR4, 0x100000, URZ ;  /* 0x0010000004047890 */ /* 0x000fc8000fffe1ff */
[----:B------:R-:W-:Y:S02]  /*1870*/  USHF.L.U32 UR5, UR4, 0xb, URZ ;  /* 0x0000000b04057899 */ /* 0x000fe400080006ff */
[----:B------:R-:W-:Y:S01]  /*1880*/  USHF.L.U32 UR4, UR4, 0x1, URZ ;  /* 0x0000000104047899 */ /* 0x000fe200080006ff */
[----:B------:R-:W2:Y:S03]  /*1890*/  FENCE.VIEW.ASYNC.S ;  /* 0x00000000000073c6 */ /* 0x000ea60000000000 */
[----:B--2---:R3:W5:Y:S08]  /*18a0*/  SYNCS.EXCH.64 URZ, [UR8+0x10008], UR10 ;  /* 0x0100080a08ff75b2 */ /* 0x0047700008000100 */
[----:B------:R3:W2:Y:S02]  /*18b0*/  SYNCS.EXCH.64 URZ, [UR8+0x10028], UR4 ;  /* 0x0100280408ff75b2 */ /* 0x0006a40008000100 */
[----:B---3--:R-:W-:Y:S01]  /*18c0*/  NOP ;  /* 0x0000000000007918 */ /* 0x008fe20000000000 */
.L_x_54:
[----:B--2---:R-:W-:Y:S05]  /*18d0*/  BSYNC.RECONVERGENT B4 ;  /* 0x0000000000047941 */ /* 0x004fea0003800200 */
.L_x_53:
[----:B-----5:R-:W-:Y:S06]  /*18e0*/  BAR.SYNC.DEFER_BLOCKING 0x0 ;  /* 0x0000000000007b1d */ /* 0x020fec0000010000 */
[----:B------:R-:W-:Y:S04]  /*18f0*/  BSSY.RECONVERGENT B4, `(.L_x_55) ;  /* 0x000000d000047945 */ /* 0x000fe80003800200 */
[----:B------:R-:W-:Y:S05]  /*1900*/  @P3 BRA `(.L_x_56) ;  /* 0x00000000002c3947 */ /* 0x000fea0003800000 */
[----:B------:R-:W-:Y:S02]  /*1910*/  UMOV UR4, 0x1 ;  /* 0x0000000100047882 */ /* 0x000fe40000000000 */
[----:B------:R-:W-:-:S04]  /*1920*/  UIADD3 UR10, UPT, UPT, -UR4, 0x100000, URZ ;  /* 0x00100000040a7890 */ /* 0x000fc8000fffe1ff */
[----:B------:R-:W-:Y:S02]  /*1930*/  USHF.L.U32 UR11, UR10, 0xb, URZ ;  /* 0x0000000b0a0b7899 */ /* 0x000fe400080006ff */
[----:B------:R-:W-:Y:S02]  /*1940*/  USHF.L.U32 UR10, UR10, 0x1, URZ ;  /* 0x000000010a0a7899 */ /* 0x000fe400080006ff */
[----:B------:R-:W-:-:S04]  /*1950*/  UIADD3 UR4, UPT, UPT, -UR4, 0x100000, URZ ;  /* 0x0010000004047890 */ /* 0x000fc8000fffe1ff */
[----:B------:R-:W-:Y:S02]  /*1960*/  USHF.L.U32 UR5, UR4, 0xb, URZ ;  /* 0x0000000b04057899 */ /* 0x000fe400080006ff */
[----:B------:R-:W-:Y:S01]  /*1970*/  USHF.L.U32 UR4, UR4, 0x1, URZ ;  /* 0x0000000104047899 */ /* 0x000fe200080006ff */
[----:B------:R-:W2:Y:S03]  /*1980*/  FENCE.VIEW.ASYNC.S ;  /* 0x00000000000073c6 */ /* 0x000ea60000000000 */
[----:B--2---:R2:W3:Y:S08]  /*1990*/  SYNCS.EXCH.64 URZ, [UR8+0x10010], UR10 ;  /* 0x0100100a08ff75b2 */ /* 0x0044f00008000100 */
[----:B------:R2:W5:Y:S01]  /*19a0*/  SYNCS.EXCH.64 URZ, [UR8+0x10030], UR4 ;  /* 0x0100300408ff75b2 */ /* 0x0005620008000100 */
[----:B------:R-:W-:Y:S01]  /*19b0*/  NOP ;  /* 0x0000000000007918 */ /* 0x000fe20000000000 */
.L_x_56:
[----:B--2---:R-:W-:Y:S05]  /*19c0*/  BSYNC.RECONVERGENT B4 ;  /* 0x0000000000047941 */ /* 0x004fea0003800200 */
.L_x_55:
[----:B---3-5:R-:W-:Y:S01]  /*19d0*/  BAR.SYNC.DEFER_BLOCKING 0x0 ;  /* 0x0000000000007b1d */ /* 0x028fe20000010000 */
[----:B------:R-:W-:Y:S01]  /*19e0*/  UIADD3 UR14, UPT, UPT, UR8, 0x10020, URZ ;  /* 0x00010020080e7890 */ /* 0x000fe2000fffe0ff */
[----:B------:R-:W-:Y:S01]  /*19f0*/  ISETP.GE.AND P0, PT, R12, 0x1, PT ;  /* 0x000000010c00780c */ /* 0x000fe20003f06270 */
[----:B------:R-:W-:-:S03]  /*1a00*/  USHF.L.U32 UR15, UR7, 0x7, URZ ;  /* 0x00000007070f7899 */ /* 0x000fc600080006ff */
        /* <DEDUP_REMOVED lines=13> */
.L_x_58:
[----:B--2---:R-:W-:Y:S05]  /*1ae0*/  BSYNC.RECONVERGENT B4 ;  /* 0x0000000000047941 */ /* 0x004fea0003800200 */
.L_x_57:
[----:B------:R-:W-:Y:S05]  /*1af0*/  @!P0 BRA `(.L_x_59) ;  /* 0x00000008003c8947 */ /* 0x000fea0003800000 */
[----:B---3-5:R-:W-:Y:S01]  /*1b00*/  BAR.SYNC.DEFER_BLOCKING 0x0 ;  /* 0x0000000000007b1d */ /* 0x028fe20000010000 */
[----:B------:R-:W-:Y:S01]  /*1b10*/  @!P3 IMAD.MOV.U32 R2, RZ, RZ, 0x4000 ;  /* 0x00004000ff02b424 */ /* 0x000fe200078e00ff */
[----:B------:R-:W-:Y:S02]  /*1b20*/  ELECT P1, URZ, PT ;  /* 0x0000000000ff782f */ /* 0x000fe40003820000 */
[----:B------:R-:W-:Y:S02]  /*1b30*/  ELECT P0, URZ, PT ;  /* 0x0000000000ff782f */ /* 0x000fe40003800000 */
[C---:B------:R-:W-:Y:S01]  /*1b40*/  ISETP.LT.U32.AND P1, PT, R132.reuse, 0x20, P1 ;  /* 0x000000208400780c */ /* 0x040fe20000f21070 */
[----:B------:R-:W-:Y:S01]  /*1b50*/  UMOV UR11, UR15 ;  /* 0x0000000f000b7c82 */ /* 0x000fe20008000000 */
[----:B------:R-:W-:Y:S01]  /*1b60*/  ISETP.LT.U32.AND P0, PT, R132, 0x40, P0 ;  /* 0x000000408400780c */ /* 0x000fe20000701070 */
[----:B------:R-:W-:-:S04]  /*1b70*/  ULOP3.LUT UR4, UR18, 0x1, URZ, 0xc0, !UPT ;  /* 0x0000000112047892 */ /* 0x000fc8000f8ec0ff */
[----:B------:R-:W-:Y:S02]  /*1b80*/  ULEA UR5, UR4, UR8, 0xc ;  /* 0x0000000804057291 */ /* 0x000fe4000f8e60ff */
[----:B------:R-:W-:-:S04]  /*1b90*/  ULEA UR6, UR4, UR19, 0x6 ;  /* 0x0000001304067291 */ /* 0x000fc8000f8e30ff */
[----:B------:R-:W-:Y:S01]  /*1ba0*/  VOTEU.ANY UP0, P1 ;  /* 0x0000000000ff7886 */ /* 0x000fe20000800100 */
[----:B------:R-:W-:Y:S01]  /*1bb0*/  VOTEU.ANY UP2, P1 ;  /* 0x0000000000ff7886 */ /* 0x000fe20000840100 */
[----:B------:R-:W-:Y:S01]  /*1bc0*/  VOTEU.ANY UP1, P0 ;  /* 0x0000000000ff7886 */ /* 0x000fe20000020100 */
[----:B------:R-:W-:Y:S01]  /*1bd0*/  VOTEU.ANY UP3, P0 ;  /* 0x0000000000ff7886 */ /* 0x000fe20000060100 */
[----:B------:R2:W-:Y:S01]  /*1be0*/  @!P3 SYNCS.ARRIVE.TRANS64 RZ, [UR8+0x10000], R2 ;  /* 0x01000002ffffb9a7 */ /* 0x0005e20008000008 */
[----:B------:R3:W-:Y:S06]  /*1bf0*/  MEMBAR.ALL.CTA ;  /* 0x0000000000007992 */ /* 0x0007ec0000008000 */
[----:B---3--:R-:W3:Y:S01]  /*1c00*/  FENCE.VIEW.ASYNC.S ;  /* 0x00000000000073c6 */ /* 0x008ee20000000000 */
[----:B------:R-:W-:Y:S01]  /*1c10*/  @UP0 UIADD3 UR9, UPT, UPT, UR8, 0x10000, URZ ;  /* 0x0001000008090890 */ /* 0x000fe2000fffe0ff */
[----:B------:R-:W-:Y:S01]  /*1c20*/  @UP0 UMOV UR10, URZ ;  /* 0x000000ff000a0c82 */ /* 0x000fe20008000000 */
[----:B------:R-:W-:-:S02]  /*1c30*/  @UP1 UIADD3 UR4, UPT, UPT, UR5, 0x8000, URZ ;  /* 0x0000800005041890 */ /* 0x000fc4000fffe0ff */
[----:B------:R-:W-:Y:S01]  /*1c40*/  @UP1 UIADD3 UR5, UPT, UPT, UR8, 0x10000, URZ ;  /* 0x0001000008051890 */ /* 0x000fe2000fffe0ff */
[----:B------:R-:W-:Y:S01]  /*1c50*/  @UP1 UMOV UR7, URZ ;  /* 0x000000ff00071c82 */ /* 0x000fe20008000000 */
[----:B------:R-:W-:Y:S01]  /*1c60*/  UISETP.NE.U32.AND UP0, UPT, UR18, URZ, UPT ;  /* 0x000000ff1200728c */ /* 0x000fe2000bf05070 */
[----:B---3--:R-:W-:Y:S06]  /*1c70*/  BAR.SYNC.DEFER_BLOCKING 0x0 ;  /* 0x0000000000007b1d */ /* 0x008fec0000010000 */
[----:B------:R2:W-:Y:S02]  /*1c80*/  @UP2 UTMALDG.2D [UR8], [UR20] ;  /* 0x00000008140025b4 */ /* 0x0005e40008008000 */
[----:B------:R-:W-:Y:S06]  /*1c90*/  BAR.SYNC.DEFER_BLOCKING 0x0 ;  /* 0x0000000000007b1d */ /* 0x000fec0000010000 */
[----:B------:R2:W-:Y:S02]  /*1ca0*/  @UP3 UTMALDG.2D [UR4], [UR22] ;  /* 0x00000004160035b4 */ /* 0x0005e40008008000 */
[----:B------:R-:W-:Y:S06]  /*1cb0*/  BAR.SYNC.DEFER_BLOCKING 0x0 ;  /* 0x0000000000007b1d */ /* 0x000fec0000010000 */
[----:B------:R-:W3:Y:S02]  /*1cc0*/  SYNCS.PHASECHK.TRANS64.TRYWAIT P0, [UR8+0x10000], RZ ;  /* 0x010000ffff0075a7 */ /* 0x000ee40008001108 */
[----:B--23--:R-:W-:Y:S05]  /*1cd0*/  @!P0 BRA `(.L_x_60) ;  /* 0x0000001000908947 */ /* 0x00cfea0003800000 */
.L_x_78:
[----:B------:R-:W-:Y:S05]  /*1ce0*/  BRA.U UP0, `(.L_x_61) ;  /* 0x00000001005c7547 */ /* 0x000fea000b800000 */
[----:B------:R-:W-:Y:S02]  /*1cf0*/  UIADD3 UR4, UPT, UPT, UR8, 0x8000, URZ ;  /* 0x0000800008047890 */ /* 0x000fe4000fffe0ff */
[----:B------:R-:W-:Y:S02]  /*1d00*/  USHF.R.U32.HI UR5, URZ, 0x4, UR8 ;  /* 0x00000004ff057899 */ /* 0x000fe40008011608 */
[----:B------:R-:W-:Y:S02]  /*1d10*/  USHF.R.U32.HI UR6, URZ, 0x4, UR4 ;  /* 0x00000004ff067899 */ /* 0x000fe40008011604 */
[----:B------:R-:W-:Y:S02]  /*1d20*/  USGXT.U32 UR4, UR5, 0xe ;  /* 0x0000000e0504789a */ /* 0x000fe40008000000 */
[----:B------:R-:W-:Y:S01]  /*1d30*/  USGXT.U32 UR6, UR6, 0xe ;  /* 0x0000000e0606789a */ /* 0x000fe20008000000 */
[----:B------:R-:W-:Y:S01]  /*1d40*/  UMOV UR12, 0x1000080 ;  /* 0x01000080000c7882 */ /* 0x000fe20000000000 */
[----:B------:R-:W-:Y:S01]  /*1d50*/  UMOV UR13, 0x40004040 ;  /* 0x40004040000d7882 */ /* 0x000fe20000000000 */
[----:B------:R-:W-:Y:S01]  /*1d60*/  UMOV UR7, URZ ;  /* 0x000000ff00077c82 */ /* 0x000fe20008000000 */
[----:B------:R-:W-:Y:S01]  /*1d70*/  UMOV UR10, 0xfffffffe ;  /* 0xfffffffe000a7882 */ /* 0x000fe20000000000 */
[----:B------:R-:W-:Y:S01]  /*1d80*/  UMOV UR11, 0x7fffbfdf ;  /* 0x7fffbfdf000b7882 */ /* 0x000fe20000000000 */
[----:B------:R-:W-:Y:S01]  /*1d90*/  UMOV UR5, URZ ;  /* 0x000000ff00057c82 */ /* 0x000fe20008000000 */
[----:B------:R-:W-:-:S02]  /*1da0*/  UIADD3.64 UR12, UPT, UPT, UR6, UR12, URZ ;  /* 0x0000000c060c7297 */ /* 0x000fc4000fffe0ff */
[----:B------:R-:W-:Y:S02]  /*1db0*/  ULOP3.LUT UR6, UR6, 0x1000000, URZ, 0xfc, !UPT ;  /* 0x0100000006067892 */ /* 0x000fe4000f8efcff */
[----:B------:R-:W-:Y:S01]  /*1dc0*/  UIADD3.64 UR10, UPT, UPT, UR4, -UR10, URZ ;  /* 0x8000000a040a7297 */ /* 0x000fe2000fffe0ff */
[----:B------:R-:W-:Y:S01]  /*1dd0*/  UMOV UR26, 0x0 ;  /* 0x00000000001a7882 */ /* 0x000fe20000000000 */
[----:B------:R-:W-:Y:S01]  /*1de0*/  UMOV UR27, 0x8210490 ;  /* 0x08210490001b7882 */ /* 0x000fe20000000000 */
[----:B------:R-:W-:Y:S01]  /*1df0*/  UMOV UR5, 0x80004020 ;  /* 0x8000402000057882 */ /* 0x000fe20000000000 */
[----:B------:R-:W-:Y:S01]  /*1e00*/  UMOV UR7, 0x40004040 ;  /* 0x4000404000077882 */ /* 0x000fe20000000000 */
[----:B------:R-:W-:Y:S01]  /*1e10*/  UMOV UR28, 0x0 ;  /* 0x00000000001c7882 */ /* 0x000fe20000000000 */
[----:B------:R-:W-:Y:S01]  /*1e20*/  UMOV UR29, 0x8210490 ;  /* 0x08210490001d7882 */ /* 0x000fe20000000000 */
[----:B------:R2:W-:Y:S02]  /*1e30*/  UTCHMMA gdesc[UR4], gdesc[UR6], tmem[UR24], tmem[UR26], idesc[UR27], !UPT ;  /* 0x00ff1a06040075ea */ /* 0x0005e4000f800018 */
[----:B------:R2:W-:Y:S01]  /*1e40*/  UTCHMMA gdesc[UR10], gdesc[UR12], tmem[UR24], tmem[UR28], idesc[UR29], UPT ;  /* 0x00ff1c0c0a0075ea */ /* 0x0005e2000b800018 */
[----:B------:R-:W-:-:S02]  /*1e50*/  NOP ;  /* 0x0000000000007918 */ /* 0x000fc40000000000 */
.L_x_61:
[----:B------:R-:W-:Y:S01]  /*1e60*/  ELECT P0, URZ, PT ;  /* 0x0000000000ff782f */ /* 0x000fe20003800000 */
[----:B--2---:R-:W-:Y:S01]  /*1e70*/  UMOV UR4, UR14 ;  /* 0x0000000e00047c82 */ /* 0x004fe20008000000 */
[----:B------:R-:W-:Y:S02]  /*1e80*/  UMOV UR5, URZ ;  /* 0x000000ff00057c82 */ /* 0x000fe40008000000 */
[----:B------:R-:W-:-:S13]  /*1e90*/  ISETP.LT.U32.AND P0, PT, R132, 0x20, P0 ;  /* 0x000000208400780c */ /* 0x000fda0000701070 */
[----:B------:R-:W-:Y:S01]  /*1ea0*/  VOTEU.ANY UP0, P0 ;  /* 0x0000000000ff7886 */ /* 0x000fe20000000100 */
[----:B------:R-:W-:Y:S01]  /*1eb0*/  VOTEU.ANY UP1, P0 ;  /* 0x0000000000ff7886 */ /* 0x000fe20000020100 */
[----:B------:R-:W-:-:S03]  /*1ec0*/  ISETP.GE.U32.AND P0, PT, R12, 0x21, PT ;  /* 0x000000210c00780c */ /* 0x000fc60003f06070 */
[----:B------:R-:W-:Y:S02]  /*1ed0*/  @UP0 UMOV UR4, UR4 ;  /* 0x0000000400040c82 */ /* 0x000fe40008000000 */
[----:B------:R2:W-:Y:S01]  /*1ee0*/  @UP1 UTCBAR [UR4], URZ ;  /* 0x000000ff040013e9 */ /* 0x0005e200080000ff */
[----:B------:R-:W-:Y:S06]  /*1ef0*/  BAR.SYNC.DEFER_BLOCKING 0x0 ;  /* 0x0000000000007b1d */ /* 0x000fec0000010000 */
[----:B------:R-:W3:Y:S02]  /*1f00*/  SYNCS.PHASECHK.TRANS64.TRYWAIT P1, [UR8+0x10020], RZ ;  /* 0x010020ffff0075a7 */ /* 0x000ee40008021108 */
[----:B--23--:R-:W-:Y:S05]  /*1f10*/  @!P1 BRA `(.L_x_62) ;  /* 0x00000010000c9947 */ /* 0x00cfea0003800000 */
.L_x_79:
[----:B------:R-:W-:Y:S01]  /*1f20*/  UMOV UR4, URZ ;  /* 0x000000ff00047c82 */ /* 0x000fe20008000000 */
[----:B------:R-:W-:Y:S05]  /*1f30*/  @!P0 BRA `(.L_x_59) ;  /* 0x00000004002c8947 */ /* 0x000fea0003800000 */
[----:B------:R-:W2:Y:S01]  /*1f40*/  LDCU UR32, c[0x0][0x3a0] ;  /* 0x00007400ff2077ac */ /* 0x000ea20008000800 */
[----:B------:R-:W-:Y:S01]  /*1f50*/  UMOV UR9, 0x1 ;  /* 0x0000000100097882 */ /* 0x000fe20000000000 */
[----:B------:R-:W-:-:S05]  /*1f60*/  UMOV UR14, 0x20 ;  /* 0x00000020000e7882 */ /* 0x000fca0000000000 */
.L_x_66:
[----:B------:R-:W-:Y:S01]  /*1f70*/  BAR.SYNC.DEFER_BLOCKING 0x0 ;  /* 0x0000000000007b1d */ /* 0x000fe20000010000 */
[----:B------:R-:W-:Y:S01]  /*1f80*/  ULEA UR25, UR9, UR8, 0x3 ;  /* 0x0000000809197291 */ /* 0x000fe2000f8e18ff */
[----:B------:R-:W-:Y:S01]  /*1f90*/  @!P3 IMAD.MOV.U32 R2, RZ, RZ, 0x4000 ;  /* 0x00004000ff02b424 */ /* 0x000fe200078e00ff */
[----:B------:R-:W-:Y:S01]  /*1fa0*/  ELECT P1, URZ, PT ;  /* 0x0000000000ff782f */ /* 0x000fe20003820000 */
[----:B------:R-:W-:-:S03]  /*1fb0*/  ULEA UR12, UR9, UR8, 0xd ;  /* 0x00000008090c7291 */ /* 0x000fc6000f8e68ff */
[----:B------:R-:W-:Y:S02]  /*1fc0*/  ISETP.LT.U32.AND P1, PT, R132, 0x20, P1 ;  /* 0x000000208400780c */ /* 0x000fe40000f21070 */
[----:B------:R-:W-:Y:S01]  /*1fd0*/  ELECT P0, URZ, PT ;  /* 0x0000000000ff782f */ /* 0x000fe20003800000 */
[----:B------:R-:W-:-:S03]  /*1fe0*/  ULOP3.LUT UR28, UR18, 0x1, URZ, 0xc0, !UPT ;  /* 0x00000001121c7892 */ /* 0x000fc6000f8ec0ff */
[----:B------:R-:W-:Y:S01]  /*1ff0*/  ISETP.LT.U32.AND P0, PT, R132, 0x40, P0 ;  /* 0x000000408400780c */ /* 0x000fe20000701070 */
[----:B------:R-:W-:Y:S02]  /*2000*/  UIADD3 UR5, UPT, UPT, UR12, 0x8000, URZ ;  /* 0x000080000c057890 */ /* 0x000fe4000fffe0ff */
[----:B------:R-:W-:Y:S02]  /*2010*/  ULEA UR30, UR28, UR19, 0x6 ;  /* 0x000000131c1e7291 */ /* 0x000fe4000f8e30ff */
[----:B------:R-:W-:Y:S01]  /*2020*/  ULEA UR28, UR28, UR5, 0xc ;  /* 0x000000051c1c7291 */ /* 0x000fe2000f8e60ff */
[----:B------:R-:W-:Y:S01]  /*2030*/  UMOV UR31, UR14 ;  /* 0x0000000e001f7c82 */ /* 0x000fe20008000000 */
[----:B------:R-:W-:Y:S01]  /*2040*/  VOTEU.ANY UP0, P1 ;  /* 0x0000000000ff7886 */ /* 0x000fe20000800100 */
[----:B------:R-:W-:Y:S01]  /*2050*/  USHF.L.U32 UR6, UR4, 0x1f, URZ ;  /* 0x0000001f04067899 */ /* 0x000fe200080006ff */
[----:B------:R3:W-:Y:S01]  /*2060*/  @!P3 SYNCS.ARRIVE.TRANS64 RZ, [UR25+0x10000], R2 ;  /* 0x01000002ffffb9a7 */ /* 0x0007e20008000019 */
[----:B------:R5:W-:Y:S06]  /*2070*/  MEMBAR.ALL.CTA ;  /* 0x0000000000007992 */ /* 0x000bec0000008000 */
[----:B-----5:R-:W5:Y:S01]  /*2080*/  FENCE.VIEW.ASYNC.S ;  /* 0x00000000000073c6 */ /* 0x020f620000000000 */
[----:B------:R-:W-:Y:S01]  /*2090*/  @UP0 UIADD3 UR13, UPT, UPT, UR25, 0x10000, URZ ;  /* 0x00010000190d0890 */ /* 0x000fe2000fffe0ff */
[----:B-----5:R-:W-:Y:S01]  /*20a0*/  VOTEU.ANY UP0, P1 ;  /* 0x0000000000ff7886 */ /* 0x020fe20000800100 */
[----:B------:R-:W-:Y:S01]  /*20b0*/  VOTEU.ANY UP1, P0 ;  /* 0x0000000000ff7886 */ /* 0x000fe20000020100 */
[----:B---3--:R-:W-:-:S04]  /*20c0*/  IMAD.U32 R2, RZ, RZ, UR6 ;  /* 0x00000006ff027e24 */ /* 0x008fc8000f8e00ff */
[----:B------:R-:W-:Y:S01]  /*20d0*/  @UP1 UIADD3 UR29, UPT, UPT, UR25, 0x10000, URZ ;  /* 0x00010000191d1890 */ /* 0x000fe2000fffe0ff */
[----:B------:R-:W-:Y:S01]  /*20e0*/  VOTEU.ANY UP1, P0 ;  /* 0x0000000000ff7886 */ /* 0x000fe20000020100 */
[----:B------:R-:W-:Y:S06]  /*20f0*/  BAR.SYNC.DEFER_BLOCKING 0x0 ;  /* 0x0000000000007b1d */ /* 0x000fec0000010000 */
[----:B------:R3:W-:Y:S01]  /*2100*/  @UP0 UTMALDG.2D [UR12], [UR20] ;  /* 0x0000000c140005b4 */ /* 0x0007e20008008000 */
[----:B------:R-:W-:Y:S01]  /*2110*/  UISETP.NE.U32.AND UP0, UPT, UR18, URZ, UPT ;  /* 0x000000ff1200728c */ /* 0x000fe2000bf05070 */
[----:B------:R-:W-:Y:S06]  /*2120*/  BAR.SYNC.DEFER_BLOCKING 0x0 ;  /* 0x0000000000007b1d */ /* 0x000fec0000010000 */
[----:B------:R3:W-:Y:S02]  /*2130*/  @UP1 UTMALDG.2D [UR28], [UR22] ;  /* 0x0000001c160015b4 */ /* 0x0007e40008008000 */
[----:B------:R-:W-:Y:S06]  /*2140*/  BAR.SYNC.DEFER_BLOCKING 0x0 ;  /* 0x0000000000007b1d */ /* 0x000fec0000010000 */
[----:B------:R-:W5:Y:S02]  /*2150*/  SYNCS.PHASECHK.TRANS64.TRYWAIT P0, [UR25+0x10000], R2 ;  /* 0x01000002ff0075a7 */ /* 0x000f640008001119 */
[----:B---3-5:R-:W-:Y:S05]  /*2160*/  @!P0 BRA `(.L_x_63) ;  /* 0x0000000c00848947 */ /* 0x028fea0003800000 */
.L_x_80:
[----:B------:R-:W-:Y:S05]  /*2170*/  BRA.U UP0, `(.L_x_64) ;  /* 0x0000000100507547 */ /* 0x000fea000b800000 */
[----:B------:R-:W-:Y:S02]  /*2180*/  USHF.R.U32.HI UR10, URZ, 0x4, UR12 ;  /* 0x00000004ff0a7899 */ /* 0x000fe4000801160c */
[----:B------:R-:W-:Y:S02]  /*2190*/  USHF.R.U32.HI UR12, URZ, 0x4, UR5 ;  /* 0x00000004ff0c7899 */ /* 0x000fe40008011605 */
[----:B------:R-:W-:Y:S02]  /*21a0*/  USGXT.U32 UR10, UR10, 0xe ;  /* 0x0000000e0a0a789a */ /* 0x000fe40008000000 */
[----:B------:R-:W-:Y:S02]  /*21b0*/  USGXT.U32 UR12, UR12, 0xe ;  /* 0x0000000e0c0c789a */ /* 0x000fe40008000000 */
[----:B------:R-:W-:Y:S02]  /*21c0*/  UIADD3 UR26, UP0, UPT, UR10, 0x2, URZ ;  /* 0x000000020a1a7890 */ /* 0x000fe4000ff1e0ff */
[----:B------:R-:W-:Y:S01]  /*21d0*/  UIADD3 UR28, UP1, UPT, UR12, 0x1000080, URZ ;  /* 0x010000800c1c7890 */ /* 0x000fe2000ff3e0ff */
[----:B------:R-:W-:Y:S01]  /*21e0*/  UMOV UR5, URZ ;  /* 0x000000ff00057c82 */ /* 0x000fe20008000000 */
[----:B------:R-:W-:Y:S01]  /*21f0*/  UMOV UR6, URZ ;  /* 0x000000ff00067c82 */ /* 0x000fe20008000000 */
[----:B------:R-:W-:-:S02]  /*2200*/  ULOP3.LUT UR12, UR12, 0x1000000, URZ, 0xfc, !UPT ;  /* 0x010000000c0c7892 */ /* 0x000fc4000f8efcff */
[----:B------:R-:W-:Y:S02]  /*2210*/  UIADD3.X UR27, UPT, UPT, UR5, -0x7fffbfe0, URZ, UP0, !UPT ;  /* 0x80004020051b7890 */ /* 0x000fe400087fe4ff */
[----:B------:R-:W-:Y:S01]  /*2220*/  UIADD3.X UR29, UPT, UPT, UR6, 0x40004040, URZ, UP1, !UPT ;  /* 0x40004040061d7890 */ /* 0x000fe20008ffe4ff */
[----:B------:R-:W-:Y:S01]  /*2230*/  UMOV UR30, 0x0 ;  /* 0x00000000001e7882 */ /* 0x000fe20000000000 */
[----:B------:R-:W-:Y:S01]  /*2240*/  UMOV UR31, 0x8210490 ;  /* 0x08210490001f7882 */ /* 0x000fe20000000000 */
[----:B------:R-:W-:Y:S01]  /*2250*/  UMOV UR11, 0x80004020 ;  /* 0x80004020000b7882 */ /* 0x000fe20000000000 */
[----:B------:R-:W-:Y:S01]  /*2260*/  UMOV UR13, 0x40004040 ;  /* 0x40004040000d7882 */ /* 0x000fe20000000000 */
[----:B------:R-:W-:Y:S01]  /*2270*/  UMOV UR6, 0x0 ;  /* 0x0000000000067882 */ /* 0x000fe20000000000 */
[----:B------:R-:W-:Y:S01]  /*2280*/  UMOV UR7, 0x8210490 ;  /* 0x0821049000077882 */ /* 0x000fe20000000000 */
[----:B------:R3:W-:Y:S02]  /*2290*/  UTCHMMA gdesc[UR10], gdesc[UR12], tmem[UR24], tmem[UR30], idesc[UR31], UPT ;  /* 0x00ff1e0c0a0075ea */ /* 0x0007e4000b800018 */
[----:B------:R3:W-:Y:S01]  /*22a0*/  UTCHMMA gdesc[UR26], gdesc[UR28], tmem[UR24], tmem[UR6], idesc[UR7], UPT ;  /* 0x00ff061c1a0075ea */ /* 0x0007e2000b800018 */
[----:B------:R-:W-:-:S02]  /*22b0*/  NOP ;  /* 0x0000000000007918 */ /* 0x000fc40000000000 */
.L_x_64:
[----:B------:R-:W-:Y:S01]  /*22c0*/  ELECT P0, URZ, PT ;  /* 0x0000000000ff782f */ /* 0x000fe20003800000 */
[----:B---3--:R-:W-:-:S03]  /*22d0*/  UIADD3 UR6, UPT, UPT, UR25, 0x10020, URZ ;  /* 0x0001002019067890 */ /* 0x008fc6000fffe0ff */
[----:B------:R-:W-:Y:S01]  /*22e0*/  ISETP.LT.U32.AND P0, PT, R132, 0x20, P0 ;  /* 0x000000208400780c */ /* 0x000fe20000701070 */
[----:B------:R-:W-:-:S12]  /*22f0*/  UMOV UR7, URZ ;  /* 0x000000ff00077c82 */ /* 0x000fd80008000000 */
[----:B------:R-:W-:Y:S01]  /*2300*/  VOTEU.ANY UP0, P0 ;  /* 0x0000000000ff7886 */ /* 0x000fe20000000100 */
[----:B------:R-:W-:-:S04]  /*2310*/  VOTEU.ANY UP1, P0 ;  /* 0x0000000000ff7886 */ /* 0x000fc80000020100 */
[----:B------:R-:W-:Y:S02]  /*2320*/  @UP0 UMOV UR6, UR6 ;  /* 0x0000000600060c82 */ /* 0x000fe40008000000 */
[----:B------:R3:W-:Y:S01]  /*2330*/  @UP1 UTCBAR [UR6], URZ ;  /* 0x000000ff060013e9 */ /* 0x0007e200080000ff */
[----:B------:R-:W-:Y:S06]  /*2340*/  BAR.SYNC.DEFER_BLOCKING 0x0 ;  /* 0x0000000000007b1d */ /* 0x000fec0000010000 */
[----:B------:R-:W5:Y:S02]  /*2350*/  SYNCS.PHASECHK.TRANS64.TRYWAIT P0, [UR25+0x10020], R2 ;  /* 0x01002002ff0075a7 */ /* 0x000f640008001119 */
[----:B---3-5:R-:W-:Y:S05]  /*2360*/  @!P0 BRA `(.L_x_65) ;  /* 0x0000000c00108947 */ /* 0x028fea0003800000 */
.L_x_81:
[----:B------:R-:W-:Y:S02]  /*2370*/  UIADD3 UR9, UPT, UPT, UR9, 0x1, URZ ;  /* 0x0000000109097890 */ /* 0x000fe4000fffe0ff */
[----:B------:R-:W-:Y:S02]  /*2380*/  UIADD3 UR14, UPT, UPT, UR14, 0x20, URZ ;  /* 0x000000200e0e7890 */ /* 0x000fe4000fffe0ff */
[----:B------:R-:W-:-:S04]  /*2390*/  UISETP.NE.U32.AND UP0, UPT, UR9, 0x4, UPT ;  /* 0x000000040900788c */ /* 0x000fc8000bf05070 */
[----:B------:R-:W-:Y:S02]  /*23a0*/  USEL UR5, URZ, 0x1, UP0 ;  /* 0x00000001ff057887 */ /* 0x000fe40008000000 */
[----:B------:R-:W-:Y:S02]  /*23b0*/  USEL UR9, UR9, URZ, UP0 ;  /* 0x000000ff09097287 */ /* 0x000fe40008000000 */
[----:B--2---:R-:W-:Y:S02]  /*23c0*/  UISETP.GE.AND UP0, UPT, UR14, UR32, UPT ;  /* 0x000000200e00728c */ /* 0x004fe4000bf06270 */
[----:B------:R-:W-:-:S07]  /*23d0*/  ULOP3.LUT UR4, UR4, UR5, URZ, 0x3c, !UPT ;  /* 0x0000000504047292 */ /* 0x000fce000f8e3cff */
[----:B------:R-:W-:Y:S05]  /*23e0*/  BRA.U !UP0, `(.L_x_66) ;  /* 0xfffffff908e07547 */ /* 0x000fea000b83ffff */
.L_x_59:
[----:B---3-5:R-:W-:Y:S06]  /*23f0*/  BAR.SYNC.DEFER_BLOCKING 0x0 ;  /* 0x0000000000007b1d */ /* 0x028fec0000010000 */
[----:B------:R-:W-:Y:S04]  /*2400*/  BSSY.RECONVERGENT B4, `(.L_x_67) ;  /* 0x0000004000047945 */ /* 0x000fe80003800200 */
[----:B------:R-:W-:Y:S05]  /*2410*/  @P3 BRA `(.L_x_68) ;  /* 0x0000000000083947 */ /* 0x000fea0003800000 */
[----:B------:R-:W2:Y:S02]  /*2420*/  SYNCS.CCTL.IV [UR8+0x10000] ;  /* 0x01000000ff0079b1 */ /* 0x000ea40008000008 */
[----:B--2---:R-:W2:Y:S02]  /*2430*/  SYNCS.CCTL.IV [UR8+0x10020] ;  /* 0x01002000ff0079b1 */ /* 0x004ea40008000008 */
.L_x_68:
[----:B------:R-:W-:Y:S05]  /*2440*/  BSYNC.RECONVERGENT B4 ;  /* 0x0000000000047941 */ /* 0x000fea0003800200 */
.L_x_67:
[----:B--2---:R-:W-:Y:S06]  /*2450*/  BAR.SYNC.DEFER_BLOCKING 0x0 ;  /* 0x0000000000007b1d */ /* 0x004fec0000010000 */
[----:B------:R-:W-:Y:S04]  /*2460*/  BSSY.RECONVERGENT B4, `(.L_x_69) ;  /* 0x0000004000047945 */ /* 0x000fe80003800200 */
[----:B------:R-:W-:Y:S05]  /*2470*/  @P3 BRA `(.L_x_70) ;  /* 0x0000000000083947 */ /* 0x000fea0003800000 */
[----:B------:R-:W2:Y:S02]  /*2480*/  SYNCS.CCTL.IV [UR8+0x10008] ;  /* 0x01000800ff0079b1 */ /* 0x000ea40008000008 */
[----:B--2---:R-:W2:Y:S02]  /*2490*/  SYNCS.CCTL.IV [UR8+0x10028] ;  /* 0x01002800ff0079b1 */ /* 0x004ea40008000008 */
.L_x_70:
[----:B------:R-:W-:Y:S05]  /*24a0*/  BSYNC.RECONVERGENT B4 ;  /* 0x0000000000047941 */ /* 0x000fea0003800200 */
.L_x_69:
[----:B--2---:R-:W-:Y:S06]  /*24b0*/  BAR.SYNC.DEFER_BLOCKING 0x0 ;  /* 0x0000000000007b1d */ /* 0x004fec0000010000 */
[----:B------:R-:W-:Y:S04]  /*24c0*/  BSSY.RECONVERGENT B4, `(.L_x_71) ;  /* 0x0000004000047945 */ /* 0x000fe80003800200 */
[----:B------:R-:W-:Y:S05]  /*24d0*/  @P3 BRA `(.L_x_72) ;  /* 0x0000000000083947 */ /* 0x000fea0003800000 */
[----:B------:R-:W2:Y:S02]  /*24e0*/  SYNCS.CCTL.IV [UR8+0x10010] ;  /* 0x01001000ff0079b1 */ /* 0x000ea40008000008 */
[----:B--2---:R-:W2:Y:S02]  /*24f0*/  SYNCS.CCTL.IV [UR8+0x10030] ;  /* 0x01003000ff0079b1 */ /* 0x004ea40008000008 */
.L_x_72:
[----:B------:R-:W-:Y:S05]  /*2500*/  BSYNC.RECONVERGENT B4 ;  /* 0x0000000000047941 */ /* 0x000fea0003800200 */
.L_x_71:
[----:B--2---:R-:W-:Y:S06]  /*2510*/  BAR.SYNC.DEFER_BLOCKING 0x0 ;  /* 0x0000000000007b1d */ /* 0x004fec0000010000 */
[----:B------:R-:W-:Y:S04]  /*2520*/  BSSY.RECONVERGENT B4, `(.L_x_73) ;  /* 0x0000004000047945 */ /* 0x000fe80003800200 */
[----:B------:R-:W-:Y:S05]  /*2530*/  @P3 BRA `(.L_x_74) ;  /* 0x0000000000083947 */ /* 0x000fea0003800000 */
[----:B------:R-:W2:Y:S02]  /*2540*/  SYNCS.CCTL.IV [UR8+0x10018] ;  /* 0x01001800ff0079b1 */ /* 0x000ea40008000008 */
[----:B--2---:R-:W2:Y:S02]  /*2550*/  SYNCS.CCTL.IV [UR8+0x10038] ;  /* 0x01003800ff0079b1 */ /* 0x004ea40008000008 */
.L_x_74:
[----:B------:R-:W-:Y:S05]  /*2560*/  BSYNC.RECONVERGENT B4 ;  /* 0x0000000000047941 */ /* 0x000fea0003800200 */
.L_x_73:
[----:B------:R-:W-:Y:S01]  /*2570*/  USHF.L.U32 UR4, UR18, 0x15, URZ ;  /* 0x0000001512047899 */ /* 0x000fe200080006ff */
[C---:B------:R-:W-:Y:S01]  /*2580*/  IMAD.SHL.U32 R2, R0.reuse, 0x80, RZ ;  /* 0x0000008000027824 */ /* 0x040fe200078e00ff */
[----:B------:R-:W-:Y:S01]  /*2590*/  ELECT P0, URZ, PT ;  /* 0x0000000000ff782f */ /* 0x000fe20003800000 */
[----:B------:R-:W-:Y:S01]  /*25a0*/  IMAD.SHL.U32 R3, R0, 0x10, RZ ;  /* 0x0000001000037824 */ /* 0x000fe200078e00ff */
[----:B------:R-:W-:Y:S02]  /*25b0*/  ULOP3.LUT UR4, UR4, 0x600000, URZ, 0xc0, !UPT ;  /* 0x0060000004047892 */ /* 0x000fe4000f8ec0ff */
[----:B------:R-:W-:Y:S01]  /*25c0*/  LOP3.LUT R0, R2, 0x3f80, RZ, 0xc0, !PT ;  /* 0x00003f8002007812 */ /* 0x000fe200078ec0ff */
[----:B------:R-:W-:Y:S01]  /*25d0*/  ULOP3.LUT UR18, UR18, 0x1, URZ, 0xc0, !UPT ;  /* 0x0000000112127892 */ /* 0x000fe2000f8ec0ff */
[----:B------:R-:W-:Y:S01]  /*25e0*/  ISETP.LT.U32.AND P0, PT, R132, 0x40, P0 ;  /* 0x000000408400780c */ /* 0x000fe20000701070 */
[----:B------:R-:W-:Y:S01]  /*25f0*/  UIADD3 UR4, UPT, UPT, UR24, UR4, URZ ;  /* 0x0000000418047290 */ /* 0x000fe2000fffe0ff */
[----:B------:R-:W-:Y:S01]  /*2600*/  LOP3.LUT R0, R0, 0x70, R3, 0xf8, !PT ;  /* 0x0000007000007812 */ /* 0x000fe200078ef803 */
[----:B------:R-:W-:Y:S01]  /*2610*/  ULEA UR5, UR18, UR19, 0x6 ;  /* 0x0000001312057291 */ /* 0x000fe2000f8e30ff */
[----:B------:R-:W-:-:S02]  /*2620*/  UMOV UR6, UR15 ;  /* 0x0000000f00067c82 */ /* 0x000fc40008000000 */
[C---:B------:R-:W-:Y:S02]  /*2630*/  LOP3.LUT R2, R0.reuse, 0x10, RZ, 0x3c, !PT ;  /* 0x0000001000027812 */ /* 0x040fe400078e3cff */
[----:B------:R-:W-:Y:S02]  /*2640*/  LOP3.LUT R3, R0, 0x20, RZ, 0x3c, !PT ;  /* 0x0000002000037812 */ /* 0x000fe400078e3cff */
[----:B----4-:R-:W3:Y:S01]  /*2650*/  LDTM.x128 R4, tmem[UR4] ;  /* 0x00000004000479ee */ /* 0x010ee200083c0000 */
[----:B------:R-:W-:Y:S01]  /*2660*/  NOP ;  /* 0x0000000000007918 */ /* 0x000fe20000000000 */
[----:B------:R-:W-:Y:S01]  /*2670*/  ULEA UR4, UR18, UR8, 0xe ;  /* 0x0000000812047291 */ /* 0x000fe2000f8e70ff */
[----:B---3--:R-:W-:Y:S01]  /*2680*/  VOTEU.ANY UP1, P0 ;  /* 0x0000000000ff7886 */ /* 0x008fe20000020100 */
[----:B------:R-:W-:Y:S01]  /*2690*/  VOTEU.ANY UP0, P0 ;  /* 0x0000000000ff7886 */ /* 0x000fe20000000100 */
[----:B------:R-:W-:Y:S02]  /*26a0*/  F2FP.BF16.F32.PACK_AB R4, R5, R4 ;  /* 0x000000040504723e */ /* 0x000fe400000010ff */
[----:B------:R-:W-:-:S02]  /*26b0*/  F2FP.BF16.F32.PACK_AB R68, R69, R68 ;  /* 0x000000444544723e */ /* 0x000fc400000010ff */
[----:B------:R-:W-:Y:S02]  /*26c0*/  F2FP.BF16.F32.PACK_AB R5, R7, R6 ;  /* 0x000000060705723e */ /* 0x000fe400000010ff */
[----:B------:R-:W-:Y:S02]  /*26d0*/  F2FP.BF16.F32.PACK_AB R12, R13, R12 ;  /* 0x0000000c0d0c723e */ /* 0x000fe400000010ff */
[----:B------:R-:W-:Y:S02]  /*26e0*/  F2FP.BF16.F32.PACK_AB R69, R71, R70 ;  /* 0x000000464745723e */ /* 0x000fe400000010ff */
[----:B------:R-:W-:Y:S02]  /*26f0*/  F2FP.BF16.F32.PACK_AB R76, R77, R76 ;  /* 0x0000004c4d4c723e */ /* 0x000fe400000010ff */
[----:B------:R-:W-:Y:S02]  /*2700*/  F2FP.BF16.F32.PACK_AB R6, R9, R8 ;  /* 0x000000080906723e */ /* 0x000fe400000010ff */
[----:B------:R-:W-:-:S02]  /*2710*/  F2FP.BF16.F32.PACK_AB R7, R11, R10 ;  /* 0x0000000a0b07723e */ /* 0x000fc400000010ff */
[----:B------:R-:W-:Y:S02]  /*2720*/  F2FP.BF16.F32.PACK_AB R13, R15, R14 ;  /* 0x0000000e0f0d723e */ /* 0x000fe400000010ff */
[----:B------:R-:W-:Y:S01]  /*2730*/  F2FP.BF16.F32.PACK_AB R20, R21, R20 ;  /* 0x000000141514723e */ /* 0x000fe200000010ff */
[----:B--2---:R2:W-:Y:S01]  /*2740*/  STS.128 [R0+UR8], R4 ;  /* 0x0000000400007988 */ /* 0x0045e20008000c08 */
[----:B------:R-:W-:Y:S02]  /*2750*/  F2FP.BF16.F32.PACK_AB R70, R73, R72 ;  /* 0x000000484946723e */ /* 0x000fe400000010ff */
[----:B------:R-:W-:Y:S02]  /*2760*/  F2FP.BF16.F32.PACK_AB R71, R75, R74 ;  /* 0x0000004a4b47723e */ /* 0x000fe400000010ff */
[----:B------:R-:W-:Y:S02]  /*2770*/  F2FP.BF16.F32.PACK_AB R77, R79, R78 ;  /* 0x0000004e4f4d723e */ /* 0x000fe400000010ff */
[----:B------:R-:W-:Y:S01]  /*2780*/  F2FP.BF16.F32.PACK_AB R84, R85, R84 ;  /* 0x000000545554723e */ /* 0x000fe200000010ff */
[----:B------:R3:W-:Y:S01]  /*2790*/  STS.128 [R0+UR8+0x4000], R68 ;  /* 0x0040004400007988 */ /* 0x0007e20008000c08 */
[----:B------:R-:W-:-:S02]  /*27a0*/  F2FP.BF16.F32.PACK_AB R14, R17, R16 ;  /* 0x00000010110e723e */ /* 0x000fc400000010ff */
[----:B------:R-:W-:Y:S02]  /*27b0*/  F2FP.BF16.F32.PACK_AB R15, R19, R18 ;  /* 0x00000012130f723e */ /* 0x000fe400000010ff */
[----:B------:R-:W-:Y:S02]  /*27c0*/  F2FP.BF16.F32.PACK_AB R21, R23, R22 ;  /* 0x000000161715723e */ /* 0x000fe400000010ff */
[----:B------:R-:W-:Y:S01]  /*27d0*/  F2FP.BF16.F32.PACK_AB R28, R29, R28 ;  /* 0x0000001c1d1c723e */ /* 0x000fe200000010ff */
[----:B------:R4:W-:Y:S01]  /*27e0*/  STS.128 [R2+UR8], R12 ;  /* 0x0000000c02007988 */ /* 0x0009e20008000c08 */
[----:B------:R-:W-:Y:S02]  /*27f0*/  F2FP.BF16.F32.PACK_AB R78, R81, R80 ;  /* 0x00000050514e723e */ /* 0x000fe400000010ff */
[----:B------:R-:W-:Y:S02]  /*2800*/  F2FP.BF16.F32.PACK_AB R79, R83, R82 ;  /* 0x00000052534f723e */ /* 0x000fe400000010ff */
[----:B------:R-:W-:-:S02]  /*2810*/  F2FP.BF16.F32.PACK_AB R85, R87, R86 ;  /* 0x000000565755723e */ /* 0x000fc400000010ff */
[----:B------:R-:W-:Y:S01]  /*2820*/  F2FP.BF16.F32.PACK_AB R92, R93, R92 ;  /* 0x0000005c5d5c723e */ /* 0x000fe200000010ff */
[----:B------:R4:W-:Y:S01]  /*2830*/  STS.128 [R2+UR8+0x4000], R76 ;  /* 0x0040004c02007988 */ /* 0x0009e20008000c08 */
[----:B------:R-:W-:Y:S02]  /*2840*/  F2FP.BF16.F32.PACK_AB R22, R25, R24 ;  /* 0x000000181916723e */ /* 0x000fe400000010ff */
[----:B------:R-:W-:Y:S02]  /*2850*/  F2FP.BF16.F32.PACK_AB R23, R27, R26 ;  /* 0x0000001a1b17723e */ /* 0x000fe400000010ff */
[----:B------:R-:W-:Y:S02]  /*2860*/  F2FP.BF16.F32.PACK_AB R29, R31, R30 ;  /* 0x0000001e1f1d723e */ /* 0x000fe400000010ff */
[----:B------:R-:W-:Y:S01]  /*2870*/  F2FP.BF16.F32.PACK_AB R36, R37, R36 ;  /* 0x000000242524723e */ /* 0x000fe200000010ff */
[----:B------:R4:W-:Y:S01]  /*2880*/  STS.128 [R3+UR8], R20 ;  /* 0x0000001403007988 */ /* 0x0009e20008000c08 */
[----:B------:R-:W-:-:S02]  /*2890*/  F2FP.BF16.F32.PACK_AB R86, R89, R88 ;  /* 0x000000585956723e */ /* 0x000fc400000010ff */
[----:B------:R-:W-:Y:S02]  /*28a0*/  F2FP.BF16.F32.PACK_AB R87, R91, R90 ;  /* 0x0000005a5b57723e */ /* 0x000fe400000010ff */
[----:B------:R-:W-:Y:S02]  /*28b0*/  F2FP.BF16.F32.PACK_AB R93, R95, R94 ;  /* 0x0000005e5f5d723e */ /* 0x000fe400000010ff */
[----:B------:R-:W-:Y:S01]  /*28c0*/  F2FP.BF16.F32.PACK_AB R100, R101, R100 ;  /* 0x000000646564723e */ /* 0x000fe200000010ff */
[----:B------:R4:W-:Y:S01]  /*28d0*/  STS.128 [R3+UR8+0x4000], R84 ;  /* 0x0040005403007988 */ /* 0x0009e20008000c08 */
[----:B------:R-:W-:Y:S02]  /*28e0*/  F2FP.BF16.F32.PACK_AB R30, R33, R32 ;  /* 0x00000020211e723e */ /* 0x000fe400000010ff */
[----:B------:R-:W-:Y:S02]  /*28f0*/  F2FP.BF16.F32.PACK_AB R31, R35, R34 ;  /* 0x00000022231f723e */ /* 0x000fe400000010ff */
[----:B------:R-:W-:-:S02]  /*2900*/  F2FP.BF16.F32.PACK_AB R37, R39, R38 ;  /* 0x000000262725723e */ /* 0x000fc400000010ff */
[----:B------:R-:W-:Y:S02]  /*2910*/  F2FP.BF16.F32.PACK_AB R44, R45, R44 ;  /* 0x0000002c2d2c723e */ /* 0x000fe400000010ff */
[----:B------:R-:W-:Y:S02]  /*2920*/  F2FP.BF16.F32.PACK_AB R94, R97, R96 ;  /* 0x00000060615e723e */ /* 0x000fe400000010ff */
[----:B------:R-:W-:Y:S02]  /*2930*/  F2FP.BF16.F32.PACK_AB R95, R99, R98 ;  /* 0x00000062635f723e */ /* 0x000fe400000010ff */
[----:B------:R-:W-:Y:S02]  /*2940*/  F2FP.BF16.F32.PACK_AB R101, R103, R102 ;  /* 0x000000666765723e */ /* 0x000fe400000010ff */
[----:B------:R-:W-:Y:S02]  /*2950*/  F2FP.BF16.F32.PACK_AB R108, R109, R108 ;  /* 0x0000006c6d6c723e */ /* 0x000fe400000010ff */
[----:B------:R-:W-:-:S02]  /*2960*/  LOP3.LUT R8, R0, 0x30, RZ, 0x3c, !PT ;  /* 0x0000003000087812 */ /* 0x000fc400078e3cff */
[----:B------:R-:W-:Y:S02]  /*2970*/  F2FP.BF16.F32.PACK_AB R38, R41, R40 ;  /* 0x000000282926723e */ /* 0x000fe400000010ff */
[----:B------:R-:W-:Y:S01]  /*2980*/  F2FP.BF16.F32.PACK_AB R39, R43, R42 ;  /* 0x0000002a2b27723e */ /* 0x000fe200000010ff */
[----:B------:R4:W-:Y:S01]  /*2990*/  STS.128 [R8+UR8], R28 ;  /* 0x0000001c08007988 */ /* 0x0009e20008000c08 */
[----:B------:R-:W-:Y:S02]  /*29a0*/  F2FP.BF16.F32.PACK_AB R45, R47, R46 ;  /* 0x0000002e2f2d723e */ /* 0x000fe400000010ff */
[----:B------:R-:W-:Y:S01]  /*29b0*/  F2FP.BF16.F32.PACK_AB R52, R53, R52 ;  /* 0x000000343534723e */ /* 0x000fe200000010ff */
[----:B------:R4:W-:Y:S01]  /*29c0*/  STS.128 [R8+UR8+0x4000], R92 ;  /* 0x0040005c08007988 */ /* 0x0009e20008000c08 */
[----:B------:R-:W-:Y:S02]  /*29d0*/  F2FP.BF16.F32.PACK_AB R102, R105, R104 ;  /* 0x000000686966723e */ /* 0x000fe400000010ff */
[----:B------:R-:W-:-:S02]  /*29e0*/  F2FP.BF16.F32.PACK_AB R103, R107, R106 ;  /* 0x0000006a6b67723e */ /* 0x000fc400000010ff */
[----:B------:R-:W-:Y:S02]  /*29f0*/  F2FP.BF16.F32.PACK_AB R109, R111, R110 ;  /* 0x0000006e6f6d723e */ /* 0x000fe400000010ff */
[----:B------:R-:W-:Y:S02]  /*2a00*/  F2FP.BF16.F32.PACK_AB R116, R117, R116 ;  /* 0x000000747574723e */ /* 0x000fe400000010ff */
[----:B------:R-:W-:Y:S02]  /*2a10*/  LOP3.LUT R9, R0, 0x40, RZ, 0x3c, !PT ;  /* 0x0000004000097812 */ /* 0x000fe400078e3cff */
[----:B------:R-:W-:Y:S02]  /*2a20*/  F2FP.BF16.F32.PACK_AB R46, R49, R48 ;  /* 0x00000030312e723e */ /* 0x000fe400000010ff */
[----:B------:R-:W-:Y:S01]  /*2a30*/  F2FP.BF16.F32.PACK_AB R47, R51, R50 ;  /* 0x00000032332f723e */ /* 0x000fe200000010ff */
[----:B------:R4:W-:Y:S01]  /*2a40*/  STS.128 [R9+UR8], R36 ;  /* 0x0000002409007988 */ /* 0x0009e20008000c08 */
[----:B------:R-:W-:-:S02]  /*2a50*/  F2FP.BF16.F32.PACK_AB R53, R55, R54 ;  /* 0x000000363735723e */ /* 0x000fc400000010ff */
[----:B------:R-:W-:Y:S01]  /*2a60*/  F2FP.BF16.F32.PACK_AB R60, R61, R60 ;  /* 0x0000003c3d3c723e */ /* 0x000fe200000010ff */
[----:B------:R4:W-:Y:S01]  /*2a70*/  STS.128 [R9+UR8+0x4000], R100 ;  /* 0x0040006409007988 */ /* 0x0009e20008000c08 */
        /* <DEDUP_REMOVED lines=13> */
[C---:B--2---:R-:W-:Y:S02]  /*2b50*/  LOP3.LUT R4, R0.reuse, 0x60, RZ, 0x3c, !PT ;  /* 0x0000006000047812 */ /* 0x044fe400078e3cff */
[----:B------:R-:W-:Y:S02]  /*2b60*/  F2FP.BF16.F32.PACK_AB R62, R65, R64 ;  /* 0x00000040413e723e */ /* 0x000fe400000010ff */
[----:B------:R-:W-:Y:S01]  /*2b70*/  F2FP.BF16.F32.PACK_AB R63, R67, R66 ;  /* 0x00000042433f723e */ /* 0x000fe200000010ff */
[----:B------:R4:W-:Y:S01]  /*2b80*/  STS.128 [R4+UR8], R52 ;  /* 0x0000003404007988 */ /* 0x0009e20008000c08 */
[----:B------:R-:W-:Y:S02]  /*2b90*/  F2FP.BF16.F32.PACK_AB R126, R129, R128 ;  /* 0x00000080817e723e */ /* 0x000fe400000010ff */
[----:B------:R-:W-:Y:S01]  /*2ba0*/  F2FP.BF16.F32.PACK_AB R127, R131, R130 ;  /* 0x00000082837f723e */ /* 0x000fe200000010ff */
[----:B------:R4:W-:Y:S01]  /*2bb0*/  STS.128 [R4+UR8+0x4000], R116 ;  /* 0x0040007404007988 */ /* 0x0009e20008000c08 */
[----:B---3--:R-:W-:-:S05]  /*2bc0*/  LOP3.LUT R0, R0, 0x70, RZ, 0x3c, !PT ;  /* 0x0000007000007812 */ /* 0x008fca00078e3cff */
[----:B------:R4:W-:Y:S04]  /*2bd0*/  STS.128 [R0+UR8], R60 ;  /* 0x0000003c00007988 */ /* 0x0009e80008000c08 */
[----:B------:R4:W-:Y:S01]  /*2be0*/  STS.128 [R0+UR8+0x4000], R124 ;  /* 0x0040007c00007988 */ /* 0x0009e20008000c08 */
[----:B------:R2:W-:Y:S06]  /*2bf0*/  MEMBAR.ALL.CTA ;  /* 0x0000000000007992 */ /* 0x0005ec0000008000 */
[----:B--2---:R-:W2:Y:S02]  /*2c00*/  FENCE.VIEW.ASYNC.S ;  /* 0x00000000000073c6 */ /* 0x004ea40000000000 */
[----:B--2---:R-:W-:Y:S06]  /*2c10*/  BAR.SYNC.DEFER_BLOCKING 0x0 ;  /* 0x0000000000007b1d */ /* 0x004fec0000010000 */
[----:B------:R4:W-:Y:S01]  /*2c20*/  @UP1 UTMASTG.2D [UR4], [UR16] ;  /* 0x00000004100013b5 */ /* 0x0009e20008008000 */
[----:B------:R0:W-:Y:S01]  /*2c30*/  UTMACMDFLUSH ;  /* 0x00000000000079b7 */ /* 0x0001e20000000000 */
[----:B------:R-:W-:-:S04]  /*2c40*/  DEPBAR.LE SB0, 0x0 ;  /* 0x000080000000791a */ /* 0x000fc80000000000 */
[----:B------:R-:W-:Y:S08]  /*2c50*/  BAR.SYNC.DEFER_BLOCKING 0x0 ;  /* 0x0000000000007b1d */ /* 0x000ff00000010000 */
[----:B------:R-:W-:Y:S06]  /*2c60*/  BAR.SYNC.DEFER_BLOCKING 0x0 ;  /* 0x0000000000007b1d */ /* 0x000fec0000010000 */
[----:B----4-:R-:W-:Y:S05]  /*2c70*/  @P2 BRA `(.L_x_75) ;  /* 0x0000000000a02947 */ /* 0x010fea0003800000 */
[----:B------:R-:W2:Y:S01]  /*2c80*/  S2UR UR5, SR_CgaCtaId ;  /* 0x00000000000579c3 */ /* 0x000ea20000008800 */
[----:B------:R-:W-:Y:S01]  /*2c90*/  NOP ;  /* 0x0000000000007918 */ /* 0x000fe20000000000 */
[----:B------:R-:W-:Y:S01]  /*2ca0*/  UMOV UR4, 0x50 ;  /* 0x0000005000047882 */ /* 0x000fe20000000000 */
[----:B------:R-:W-:Y:S02]  /*2cb0*/  IMAD.U32 R0, RZ, RZ, UR24 ;  /* 0x00000018ff007e24 */ /* 0x000fe4000f8e00ff */
[----:B------:R-:W-:Y:S02]  /*2cc0*/  IMAD.MOV.U32 R3, RZ, RZ, 0xf ;  /* 0x0000000fff037424 */ /* 0x000fe400078e00ff */
[----:B------:R-:W-:Y:S01]  /*2cd0*/  IMAD.MOV.U32 R7, RZ, RZ, 0x1 ;  /* 0x00000001ff077424 */ /* 0x000fe200078e00ff */
[----:B------:R-:W-:-:S04]  /*2ce0*/  LOP3.LUT R0, R0, 0xffff, RZ, 0xc0, !PT ;  /* 0x0000ffff00007812 */ /* 0x000fc800078ec0ff */
[----:B------:R-:W-:-:S05]  /*2cf0*/  SHF.R.U32.HI R0, RZ, 0x5, R0 ;  /* 0x00000005ff007819 */ /* 0x000fca0000011600 */
[----:B------:R-:W-:Y:S01]  /*2d00*/  VIADD R2, R0, 0x10 ;  /* 0x0000001000027836 */ /* 0x000fe20000000000 */
[----:B------:R-:W-:Y:S01]  /*2d10*/  SHF.L.U32 R0, R3, R0, RZ ;  /* 0x0000000003007219 */ /* 0x000fe200000006ff */
[----:B--2---:R-:W-:-:S03]  /*2d20*/  ULEA UR6, UR5, UR4, 0x18 ;  /* 0x0000000405067291 */ /* 0x004fc6000f8ec0ff */
[----:B------:R-:W-:-:S04]  /*2d30*/  SHF.L.U32 R3, R7, R2, RZ ;  /* 0x0000000207037219 */ /* 0x000fc800000006ff */
[----:B------:R-:W-:Y:S02]  /*2d40*/  LOP3.LUT R0, R3, R0, RZ, 0xfc, !PT ;  /* 0x0000000003007212 */ /* 0x000fe400078efcff */
[----:B------:R-:W2:Y:S02]  /*2d50*/  LDS R5, [UR6] ;  /* 0x00000006ff057984 */ /* 0x000ea40008000800 */
[C---:B------:R-:W-:Y:S02]  /*2d60*/  LOP3.LUT R2, R0.reuse, 0xffff, RZ, 0xc0, !PT ;  /* 0x0000ffff00027812 */ /* 0x040fe400078ec0ff */
[----:B--2---:R-:W-:-:S04]  /*2d70*/  LOP3.LUT R3, R0, 0xffff, R5, 0x80, !PT ;  /* 0x0000ffff00037812 */ /* 0x004fc800078e8005 */
[----:B------:R-:W-:-:S13]  /*2d80*/  ISETP.NE.AND P0, PT, R3, R2, PT ;  /* 0x000000020300720c */ /* 0x000fda0003f05270 */
[----:B------:R-:W-:Y:S05]  /*2d90*/  @P0 BRA `(.L_x_76) ;  /* 0x0000000000500947 */ /* 0x000fea0003800000 */
[----:B------:R-:W-:Y:S02]  /*2da0*/  SHF.R.U32.HI R5, RZ, 0x10, R5 ;  /* 0x00000010ff057819 */ /* 0x000fe40000011605 */
[----:B------:R-:W-:-:S04]  /*2db0*/  SHF.R.U32.HI R2, RZ, 0x10, R0 ;  /* 0x00000010ff027819 */ /* 0x000fc80000011600 */
[----:B------:R-:W-:-:S04]  /*2dc0*/  LOP3.LUT R5, R5, R2, RZ, 0xc0, !PT ;  /* 0x0000000205057212 */ /* 0x000fc800078ec0ff */
[----:B------:R-:W-:-:S13]  /*2dd0*/  ISETP.NE.AND P0, PT, R5, R2, PT ;  /* 0x000000020500720c */ /* 0x000fda0003f05270 */
[----:B------:R-:W-:Y:S05]  /*2de0*/  @P0 BRA `(.L_x_77) ;  /* 0x0000000000300947 */ /* 0x000fea0003800000 */
[----:B------:R-:W-:Y:S01]  /*2df0*/  R2UR UR4, R0 ;  /* 0x00000000000472ca */ /* 0x000fe200000e0000 */
[----:B------:R-:W-:Y:S01]  /*2e00*/  VOTEU.ANY UR5, UPT, PT ;  /* 0x0000000000057886 */ /* 0x000fe200038e0100 */
[----:B------:R-:W2:Y:S01]  /*2e10*/  S2R R0, SR_LANEID ;  /* 0x0000000000007919 */ /* 0x000ea20000000000 */
[----:B------:R-:W-:-:S10]  /*2e20*/  UFLO.U32 UR5, UR5 ;  /* 0x00000005000572bd */ /* 0x000fd400080e0000 */
[----:B------:R-:W-:-:S06]  /*2e30*/  ULOP3.LUT UR4, URZ, UR4, URZ, 0x33, !UPT ;  /* 0x00000004ff047292 */ /* 0x000fcc000f8e33ff */
[----:B------:R-:W-:-:S04]  /*2e40*/  IMAD.U32 R2, RZ, RZ, UR4 ;  /* 0x00000004ff027e24 */ /* 0x000fc8000f8e00ff */
[----:B------:R-:W3:Y:S02]  /*2e50*/  REDUX UR7, R2 ;  /* 0x00000000020773c4 */ /* 0x000ee40000000000 */
[----:B------:R4:W-:Y:S01]  /*2e60*/  UTCATOMSWS.AND URZ, UR4 ;  /* 0x0000000400ff79e3 */ /* 0x0009e20008000000 */
[----:B--2---:R-:W-:Y:S01]  /*2e70*/  ISETP.EQ.U32.AND P0, PT, R0, UR5, PT ;  /* 0x0000000500007c0c */ /* 0x004fe2000bf02070 */
[----:B---3--:R-:W-:-:S12]  /*2e80*/  IMAD.U32 R0, RZ, RZ, UR7 ;  /* 0x00000007ff007e24 */ /* 0x008fd8000f8e00ff */
[----:B------:R4:W-:Y:S01]  /*2e90*/  @P0 ATOMS.AND RZ, [UR6], R0 ;  /* 0x00000000ffff098c */ /* 0x0009e2000a800006 */
[----:B------:R-:W-:Y:S05]  /*2ea0*/  BRA `(.L_x_75) ;  /* 0x0000000000147947 */ /* 0x000fea0003800000 */
.L_x_77:
[----:B------:R-:W-:-:S07]  /*2eb0*/  MOV R2, 0x2ed0 ;  /* 0x00002ed000027802 */ /* 0x000fce0000000f00 */
[----:B-1----:R-:W-:Y:S05]  /*2ec0*/  CALL.REL.NOINC `($__internal_0_$__cuda_sm10x_tcgen05_guardrail_trap_col_being_dealloced_not_returned_by_alloc) ;  /* 0x0000000000447944 */ /* 0x002fea0003c00000 */
[----:B------:R-:W-:Y:S05]  /*2ed0*/  BRA `(.L_x_75) ;  /* 0x0000000000087947 */ /* 0x000fea0003800000 */
.L_x_76:
[----:B------:R-:W-:-:S07]  /*2ee0*/  MOV R2, 0x2f00 ;  /* 0x00002f0000027802 */ /* 0x000fce0000000f00 */
[----:B-1----:R-:W-:Y:S05]  /*2ef0*/  CALL.REL.NOINC `($__internal_2_$__cuda_sm10x_tcgen05_guardrail_trap_unallocated_columns_being_dealloced) ;  /* 0x0000000000507944 */ /* 0x002fea0003c00000 */
.L_x_75:
[----:B------:R-:W-:Y:S01]  /*2f00*/  NOP ;  /* 0x0000000000007918 */ /* 0x000fe20000000000 */
[----:B----4-:R-:W-:Y:S05]  /*2f10*/  EXIT ;  /* 0x000000000000794d */ /* 0x010fea0003800000 */
.L_x_60:
[----:B------:R-:W2:Y:S02]  /*2f20*/  SYNCS.PHASECHK.TRANS64.TRYWAIT P0, [UR8+0x10000], RZ ;  /* 0x010000ffff0075a7 */ /* 0x000ea40008001108 */
[----:B--2---:R-:W-:Y:S05]  /*2f30*/  @!P0 BRA `(.L_x_60) ;  /* 0xfffffffc00f88947 */ /* 0x004fea000383ffff */
[----:B------:R-:W-:Y:S05]  /*2f40*/  BRA `(.L_x_78) ;  /* 0xffffffec00647947 */ /* 0x000fea000383ffff */
.L_x_62:
[----:B------:R-:W2:Y:S02]  /*2f50*/  SYNCS.PHASECHK.TRANS64.TRYWAIT P1, [UR8+0x10020], RZ ;  /* 0x010020ffff0075a7 */ /* 0x000ea40008021108 */
[----:B--2---:R-:W-:Y:S05]  /*2f60*/  @!P1 BRA `(.L_x_62) ;  /* 0xfffffffc00f89947 */ /* 0x004fea000383ffff */
[----:B------:R-:W-:Y:S05]  /*2f70*/  BRA `(.L_x_79) ;  /* 0xffffffec00e87947 */ /* 0x000fea000383ffff */
.L_x_63:
[----:B------:R-:W3:Y:S02]  /*2f80*/  SYNCS.PHASECHK.TRANS64.TRYWAIT P0, [UR25+0x10000], R2 ;  /* 0x01000002ff0075a7 */ /* 0x000ee40008001119 */
[----:B---3--:R-:W-:Y:S05]  /*2f90*/  @!P0 BRA `(.L_x_63) ;  /* 0xfffffffc00f88947 */ /* 0x008fea000383ffff */
[----:B------:R-:W-:Y:S05]  /*2fa0*/  BRA `(.L_x_80) ;  /* 0xfffffff000707947 */ /* 0x000fea000383ffff */
.L_x_65:
[----:B------:R-:W3:Y:S02]  /*2fb0*/  SYNCS.PHASECHK.TRANS64.TRYWAIT P0, [UR25+0x10020], R2 ;  /* 0x01002002ff0075a7 */ /* 0x000ee40008001119 */
[----:B---3--:R-:W-:Y:S05]  /*2fc0*/  @!P0 BRA `(.L_x_65) ;  /* 0xfffffffc00f88947 */ /* 0x008fea000383ffff */
[----:B------:R-:W-:Y:S05]  /*2fd0*/  BRA `(.L_x_81) ;  /* 0xfffffff000e47947 */ /* 0x000fea000383ffff */
        .weak           $__internal_0_$__cuda_sm10x_tcgen05_guardrail_trap_col_being_dealloced_not_returned_by_alloc
        .type           $__internal_0_$__cuda_sm10x_tcgen05_guardrail_trap_col_being_dealloced_not_returned_by_alloc,@function
        .size           $__internal_0_$__cuda_sm10x_tcgen05_guardrail_trap_col_being_dealloced_not_returned_by_alloc,($__internal_1_$__cuda_sm10x_tcgen05_guardrail_trap_phase_invalid_during_alloc - $__internal_0_$__cuda_sm10x_tcgen05_guardrail_trap_col_being_dealloced_not_returned_by_alloc)
$__internal_0_$__cuda_sm10x_tcgen05_guardrail_trap_col_being_dealloced_not_returned_by_alloc:
[----:B------:R-:W-:Y:S05]  /*2fe0*/  BPT.TRAP 0x1 ;  /* 0x000000040000795c */ /* 0x000fea0000300000 */
[----:B------:R-:W-:-:S04]  /*2ff0*/  IMAD.MOV.U32 R3, RZ, RZ, 0x0 ;  /* 0x00000000ff037424 */ /* 0x000fc800078e00ff */
[----:B------:R-:W-:Y:S05]  /*3000*/  RET.REL.NODEC R2 `(gluon_tcgen05) ;  /* 0xffffffcc02fc7950 */ /* 0x000fea0003c3ffff */
        .weak           $__internal_1_$__cuda_sm10x_tcgen05_guardrail_trap_phase_invalid_during_alloc
        .type           $__internal_1_$__cuda_sm10x_tcgen05_guardrail_trap_phase_invalid_during_alloc,@function
        .size           $__internal_1_$__cuda_sm10x_tcgen05_guardrail_trap_phase_invalid_during_alloc,($__internal_2_$__cuda_sm10x_tcgen05_guardrail_trap_unallocated_columns_being_dealloced - $__internal_1_$__cuda_sm10x_tcgen05_guardrail_trap_phase_invalid_during_alloc)
$__internal_1_$__cuda_sm10x_tcgen05_guardrail_trap_phase_invalid_during_alloc:
[----:B------:R-:W-:Y:S05]  /*3010*/  BPT.TRAP 0x1 ;  /* 0x000000040000795c */ /* 0x000fea0000300000 */
[----:B------:R-:W-:-:S04]  /*3020*/  IMAD.MOV.U32 R3, RZ, RZ, 0x0 ;  /* 0x00000000ff037424 */ /* 0x000fc800078e00ff */
[----:B------:R-:W-:Y:S05]  /*3030*/  RET.REL.NODEC R2 `(gluon_tcgen05) ;  /* 0xffffffcc02f07950 */ /* 0x000fea0003c3ffff */
        .weak           $__internal_2_$__cuda_sm10x_tcgen05_guardrail_trap_unallocated_columns_being_dealloced
        .type           $__internal_2_$__cuda_sm10x_tcgen05_guardrail_trap_unallocated_columns_being_dealloced,@function
        .size           $__internal_2_$__cuda_sm10x_tcgen05_guardrail_trap_unallocated_columns_being_dealloced,(.L_x_85 - $__internal_2_$__cuda_sm10x_tcgen05_guardrail_trap_unallocated_columns_being_dealloced)
$__internal_2_$__cuda_sm10x_tcgen05_guardrail_trap_unallocated_columns_being_dealloced:
[----:B------:R-:W-:Y:S05]  /*3040*/  BPT.TRAP 0x1 ;  /* 0x000000040000795c */ /* 0x000fea0000300000 */
[----:B------:R-:W-:-:S04]  /*3050*/  IMAD.MOV.U32 R3, RZ, RZ, 0x0 ;  /* 0x00000000ff037424 */ /* 0x000fc800078e00ff */
[----:B------:R-:W-:Y:S05]  /*3060*/  RET.REL.NODEC R2 `(gluon_tcgen05) ;  /* 0xffffffcc02e47950 */ /* 0x000fea0003c3ffff */
.L_x_82:
[----:B------:R-:W-:-:S00]  /*3070*/  BRA `(.L_x_82) ;  /* 0xfffffffc00fc7947 */ /* 0x000fc0000383ffff */
[----:B------:R-:W-:-:S00]  /*3080*/  NOP ;  /* 0x0000000000007918 */ /* 0x000fc00000000000 */
[----:B------:R-:W-:-:S00]  /*3090*/  NOP ;  /* 0x0000000000007918 */ /* 0x000fc00000000000 */
[----:B------:R-:W-:-:S00]  /*30a0*/  NOP ;  /* 0x0000000000007918 */ /* 0x000fc00000000000 */
[----:B------:R-:W-:-:S00]  /*30b0*/  NOP ;  /* 0x0000000000007918 */ /* 0x000fc00000000000 */
[----:B------:R-:W-:-:S00]  /*30c0*/  NOP ;  /* 0x0000000000007918 */ /* 0x000fc00000000000 */
[----:B------:R-:W-:-:S00]  /*30d0*/  NOP ;  /* 0x0000000000007918 */ /* 0x000fc00000000000 */
[----:B------:R-:W-:-:S00]  /*30e0*/  NOP ;  /* 0x0000000000007918 */ /* 0x000fc00000000000 */
[----:B------:R-:W-:-:S00]  /*30f0*/  NOP ;  /* 0x0000000000007918 */ /* 0x000fc00000000000 */
.L_x_85:


//--------------------- .nv.shared.gluon_tcgen05  --------------------------
	.section	.nv.shared.gluon_tcgen05,"aw",@nobits
	.sectionflags	@""
	.align	16
	.zero		1024


//--------------------- .nv.shared.reserved.0     --------------------------
	.section	.nv.shared.reserved.0,"aw",@nobits
	.align	8
	.weak		__nv_reservedSMEM_offset_0_alias
	.size		__nv_reservedSMEM_offset_0_alias, 0, 64
	.other		__nv_reservedSMEM_offset_0_alias,@"STO_CUDA_RESERVED_SHARED STV_DEFAULT"
__nv_reservedSMEM_offset_0_alias:
	.zero		0
.nv.shared.reserved.0:
	.zero		64
	.weak		__nv_reservedSMEM_allocation_phase
	.type		__nv_reservedSMEM_allocation_phase,@object
	.size		__nv_reservedSMEM_allocation_phase,(.L_0 - __nv_reservedSMEM_allocation_phase)
__nv_reservedSMEM_allocation_phase:
	.zero		1
.L_0:
	.zero		7
	.weak		__nv_reservedSMEM_devtool_atexit_pc
	.type		__nv_reservedSMEM_devtool_atexit_pc,@object
	.size		__nv_reservedSMEM_devtool_atexit_pc,(__nv_reservedSMEM_allocation_mask - __nv_reservedSMEM_devtool_atexit_pc)
__nv_reservedSMEM_devtool_atexit_pc:
	.zero		8
	.weak		__nv_reservedSMEM_allocation_mask
	.type		__nv_reservedSMEM_allocation_mask,@object
	.size		__nv_reservedSMEM_allocation_mask,(.L_2 - __nv_reservedSMEM_allocation_mask)
__nv_reservedSMEM_allocation_mask:
	.zero		4
.L_2:


//--------------------- .nv.constant0.gluon_tcgen05 --------------------------
	.section	.nv.constant0.gluon_tcgen05,"a",@progbits
	.sectionflags	@""
	.align	4
.nv.constant0.gluon_tcgen05:
	.zero		976


//--------------------- SYMBOLS --------------------------

	.type		.nv.reservedSmem.offset0,@object
	.size		.nv.reservedSmem.offset0,0x4
	.type		.nv.reservedSmem.cap,@object
	.size		.nv.reservedSmem.cap,0x4
